def attn_fwd(
    Q,
    K,
    V,
    Out,
    Lse,
    sm_scale,
    stride_qz,
    stride_qh,
    stride_qm,
    stride_qk,
    stride_kz,
    stride_kh,
    stride_kn,
    stride_kk,
    stride_vz,
    stride_vh,
    stride_vn,
    stride_vk,
    stride_oz,
    stride_oh,
    stride_om,
    stride_ok,
    seqlen_q,
    seqlen_k,
    BLOCK_M: tl.constexpr,
    BLOCK_N: tl.constexpr,
    HEAD_DIM: tl.constexpr,
    CAUSAL: tl.constexpr,
):
    start_m = tl.program_id(0)
    off_hz = tl.program_id(1)
    q_off = off_hz * stride_qh
    k_off = off_hz * stride_kh
    v_off = off_hz * stride_vh
    offs_m = start_m * BLOCK_M + tl.arange(0, BLOCK_M)
    offs_d = tl.arange(0, HEAD_DIM)
    offs_n = tl.arange(0, BLOCK_N)
    q_ptrs = Q + q_off + offs_m[:, None] * stride_qm + offs_d[None, :] * stride_qk
    k_ptrs = K + k_off + offs_d[:, None] * stride_kk + offs_n[None, :] * stride_kn
    v_ptrs = V + v_off + offs_n[:, None] * stride_vn + offs_d[None, :] * stride_vk
    m_i = tl.full([BLOCK_M], float("-inf"), dtype=tl.float32)
    l_i = tl.zeros([BLOCK_M], dtype=tl.float32) + 1.0
    acc = tl.zeros([BLOCK_M, HEAD_DIM], dtype=tl.float32)
    q = tl.load(q_ptrs)
    acc, l_i, m_i = _attn_fwd_inner(
        acc,
        l_i,
        m_i,
        q,
        k_ptrs,
        v_ptrs,
        sm_scale,
        stride_kn,
        stride_vn,
        start_m,
        seqlen_k,
        BLOCK_M,
        BLOCK_N,
        HEAD_DIM,
        CAUSAL,
    )
    acc = acc / l_i[:, None]
    lse = m_i + tl.math.log2(l_i) / 1.4426950408889634
    o_ptrs = (
        Out
        + off_hz * stride_oh
        + offs_m[:, None] * stride_om
        + offs_d[None, :] * stride_ok
    )
    tl.store(o_ptrs, acc.to(Out.dtype.element_ty))
    tl.store(Lse + off_hz * seqlen_q + offs_m, lse)

# config = {"BLOCK_M": 128, "BLOCK_N": 16, "HEAD_DIM": 32, "arch": "sm_100", "causal": true, "dtype": "bf16", "num_stages": 2, "num_warps": 8}
# arch = sm_100


// ===== COMPILED SASS (sm_100a) =====

	.target	sm_100a

	.elftype	@"ET_EXEC"


//--------------------- .note.nv.tkinfo           --------------------------
	.section	.note.nv.tkinfo,"",@"SHT_NOTE"
	.sectionflags	@"SHF_NOTE_NV_TKINFO"
	.tkinfo
        /*0018*/ 	.word	0x00000081
        /*0030*/ 	.string	""
        /*0030*/ 	.string	"ptxas-blackwell"
        /*0030*/ 	.string	"Cuda compilation tools, release 12.9, V12.9.86"
        /*0030*/ 	.string	"Build cuda_12.9.r12.9/compiler.36037853_0"
        /*0030*/ 	.string	"-v  -suppress-debug-info  -lineinfo  -arch sm_100a "



//--------------------- .note.nv.cuver            --------------------------
	.section	.note.nv.cuver,"",@"SHT_NOTE"
	.sectionflags	@"SHF_NOTE_NV_CUVER"
        /*0018*/ 	.short	0x0001
        /*001a*/ 	.short	0x0064
        /*001c*/ 	.short	0x0001
        /*001e*/ 	.short	0x0000
        /*0020*/ 	.short	0x0001
        /*0022*/ 	.short	0x0000


//--------------------- .nv.info                  --------------------------
	.section	.nv.info,"",@"SHT_CUDA_INFO"
	.align	4


	//----- nvinfo : EIATTR_REGCOUNT
	.align		4
        /*0000*/ 	.byte	0x04, 0x2f
        /*0002*/ 	.short	(.L_5 - .L_4)
	.align		4
.L_4:
        /*0004*/ 	.word	index@(attn_fwd)
        /*0008*/ 	.word	0x00000030


	//----- nvinfo : EIATTR_FRAME_SIZE
	.align		4
.L_5:
        /*000c*/ 	.byte	0x04, 0x11
        /*000e*/ 	.short	(.L_7 - .L_6)
	.align		4
.L_6:
        /*0010*/ 	.word	index@($__internal_2_$__cuda_sm10x_tcgen05_guardrail_trap_unallocated_columns_being_dealloced)
        /*0014*/ 	.word	0x00000000


	//----- nvinfo : EIATTR_FRAME_SIZE
	.align		4
.L_7:
        /*0018*/ 	.byte	0x04, 0x11
        /*001a*/ 	.short	(.L_9 - .L_8)
	.align		4
.L_8:
        /*001c*/ 	.word	index@($__internal_1_$__cuda_sm10x_tcgen05_guardrail_trap_phase_invalid_during_alloc)
        /*0020*/ 	.word	0x00000000


	//----- nvinfo : EIATTR_FRAME_SIZE
	.align		4
.L_9:
        /*0024*/ 	.byte	0x04, 0x11
        /*0026*/ 	.short	(.L_11 - .L_10)
	.align		4
.L_10:
        /*0028*/ 	.word	index@($__internal_0_$__cuda_sm10x_tcgen05_guardrail_trap_col_being_dealloced_not_returned_by_alloc)
        /*002c*/ 	.word	0x00000000


	//----- nvinfo : EIATTR_FRAME_SIZE
	.align		4
.L_11:
        /*0030*/ 	.byte	0x04, 0x11
        /*0032*/ 	.short	(.L_13 - .L_12)
	.align		4
.L_12:
        /*0034*/ 	.word	index@(attn_fwd)
        /*0038*/ 	.word	0x00000000


	//----- nvinfo : EIATTR_MIN_STACK_SIZE
	.align		4
.L_13:
        /*003c*/ 	.byte	0x04, 0x12
        /*003e*/ 	.short	(.L_15 - .L_14)
	.align		4
.L_14:
        /*0040*/ 	.word	index@(attn_fwd)
        /*0044*/ 	.word	0x00000000
.L_15:


//--------------------- .nv.info.attn_fwd         --------------------------
	.section	.nv.info.attn_fwd,"",@"SHT_CUDA_INFO"
	.sectionflags	@""
	.align	4


	//----- nvinfo : EIATTR_CUDA_API_VERSION
	.align		4
        /*0000*/ 	.byte	0x04, 0x37
        /*0002*/ 	.short	(.L_17 - .L_16)
.L_16:
        /*0004*/ 	.word	0x00000081


	//----- nvinfo : EIATTR_KPARAM_INFO
	.align		4
.L_17:
        /*0008*/ 	.byte	0x04, 0x17
        /*000a*/ 	.short	(.L_19 - .L_18)
.L_18:
        /*000c*/ 	.word	0x00000000
        /*0010*/ 	.short	0x0019
        /*0012*/ 	.short	0x0080
        /*0014*/ 	.byte	0x00, 0xf4, 0x21, 0x00


	//----- nvinfo : EIATTR_KPARAM_INFO
	.align		4
.L_19:
        /*0018*/ 	.byte	0x04, 0x17
        /*001a*/ 	.short	(.L_21 - .L_20)
.L_20:
        /*001c*/ 	.word	0x00000000
        /*0020*/ 	.short	0x0018
        /*0022*/ 	.short	0x0078
        /*0024*/ 	.byte	0x00, 0xf4, 0x21, 0x00


	//----- nvinfo : EIATTR_KPARAM_INFO
	.align		4
.L_21:
        /*0028*/ 	.byte	0x04, 0x17
        /*002a*/ 	.short	(.L_23 - .L_22)
.L_22:
        /*002c*/ 	.word	0x00000000
        /*0030*/ 	.short	0x0017
        /*0032*/ 	.short	0x0070
        /*0034*/ 	.byte	0x00, 0xf0, 0x11, 0x00


	//----- nvinfo : EIATTR_KPARAM_INFO
	.align		4
.L_23:
        /*0038*/ 	.byte	0x04, 0x17
        /*003a*/ 	.short	(.L_25 - .L_24)
.L_24:
        /*003c*/ 	.word	0x00000000
        /*0040*/ 	.short	0x0016
        /*0042*/ 	.short	0x006c
        /*0044*/ 	.byte	0x00, 0xf0, 0x11, 0x00


	//----- nvinfo : EIATTR_KPARAM_INFO
	.align		4
.L_25:
        /*0048*/ 	.byte	0x04, 0x17
        /*004a*/ 	.short	(.L_27 - .L_26)
.L_26:
        /*004c*/ 	.word	0x00000000
        /*0050*/ 	.short	0x0015
        /*0052*/ 	.short	0x0068
        /*0054*/ 	.byte	0x00, 0xf0, 0x11, 0x00


	//----- nvinfo : EIATTR_KPARAM_INFO
	.align		4
.L_27:
        /*0058*/ 	.byte	0x04, 0x17
        /*005a*/ 	.short	(.L_29 - .L_28)
.L_28:
        /*005c*/ 	.word	0x00000000
        /*0060*/ 	.short	0x0014
        /*0062*/ 	.short	0x0064
        /*0064*/ 	.byte	0x00, 0xf0, 0x11, 0x00


	//----- nvinfo : EIATTR_KPARAM_INFO
	.align		4
.L_29:
        /*0068*/ 	.byte	0x04, 0x17
        /*006a*/ 	.short	(.L_31 - .L_30)
.L_30:
        /*006c*/ 	.word	0x00000000
        /*0070*/ 	.short	0x0013
        /*0072*/ 	.short	0x0060
        /*0074*/ 	.byte	0x00, 0xf0, 0x11, 0x00


	//----- nvinfo : EIATTR_KPARAM_INFO
	.align		4
.L_31:
        /*0078*/ 	.byte	0x04, 0x17
        /*007a*/ 	.short	(.L_33 - .L_32)
.L_32:
        /*007c*/ 	.word	0x00000000
        /*0080*/ 	.short	0x0012
        /*0082*/ 	.short	0x005c
        /*0084*/ 	.byte	0x00, 0xf0, 0x11, 0x00


	//----- nvinfo : EIATTR_KPARAM_INFO
	.align		4
.L_33:
        /*0088*/ 	.byte	0x04, 0x17
        /*008a*/ 	.short	(.L_35 - .L_34)
.L_34:
        /*008c*/ 	.word	0x00000000
        /*0090*/ 	.short	0x0011
        /*0092*/ 	.short	0x0058
        /*0094*/ 	.byte	0x00, 0xf0, 0x11, 0x00


	//----- nvinfo : EIATTR_KPARAM_INFO
	.align		4
.L_35:
        /*0098*/ 	.byte	0x04, 0x17
        /*009a*/ 	.short	(.L_37 - .L_36)
.L_36:
        /*009c*/ 	.word	0x00000000
        /*00a0*/ 	.short	0x0010
        /*00a2*/ 	.short	0x0054
        /*00a4*/ 	.byte	0x00, 0xf0, 0x11, 0x00


	//----- nvinfo : EIATTR_KPARAM_INFO
	.align		4
.L_37:
        /*00a8*/ 	.byte	0x04, 0x17
        /*00aa*/ 	.short	(.L_39 - .L_38)
.L_38:
        /*00ac*/ 	.word	0x00000000
        /*00b0*/ 	.short	0x000f
        /*00b2*/ 	.short	0x0050
        /*00b4*/ 	.byte	0x00, 0xf0, 0x11, 0x00


	//----- nvinfo : EIATTR_KPARAM_INFO
	.align		4
.L_39:
        /*00b8*/ 	.byte	0x04, 0x17
        /*00ba*/ 	.short	(.L_41 - .L_40)
.L_40:
        /*00bc*/ 	.word	0x00000000
        /*00c0*/ 	.short	0x000e
        /*00c2*/ 	.short	0x004c
        /*00c4*/ 	.byte	0x00, 0xf0, 0x11, 0x00


	//----- nvinfo : EIATTR_KPARAM_INFO
	.align		4
.L_41:
        /*00c8*/ 	.byte	0x04, 0x17
        /*00ca*/ 	.short	(.L_43 - .L_42)
.L_42:
        /*00cc*/ 	.word	0x00000000
        /*00d0*/ 	.short	0x000d
        /*00d2*/ 	.short	0x0048
        /*00d4*/ 	.byte	0x00, 0xf0, 0x11, 0x00


	//----- nvinfo : EIATTR_KPARAM_INFO
	.align		4
.L_43:
        /*00d8*/ 	.byte	0x04, 0x17
        /*00da*/ 	.short	(.L_45 - .L_44)
.L_44:
        /*00dc*/ 	.word	0x00000000
        /*00e0*/ 	.short	0x000c
        /*00e2*/ 	.short	0x0044
        /*00e4*/ 	.byte	0x00, 0xf0, 0x11, 0x00


	//----- nvinfo : EIATTR_KPARAM_INFO
	.align		4
.L_45:
        /*00e8*/ 	.byte	0x04, 0x17
        /*00ea*/ 	.short	(.L_47 - .L_46)
.L_46:
        /*00ec*/ 	.word	0x00000000
        /*00f0*/ 	.short	0x000b
        /*00f2*/ 	.short	0x0040
        /*00f4*/ 	.byte	0x00, 0xf0, 0x11, 0x00


	//----- nvinfo : EIATTR_KPARAM_INFO
	.align		4
.L_47:
        /*00f8*/ 	.byte	0x04, 0x17
        /*00fa*/ 	.short	(.L_49 - .L_48)
.L_48:
        /*00fc*/ 	.word	0x00000000
        /*0100*/ 	.short	0x000a
        /*0102*/ 	.short	0x003c
        /*0104*/ 	.byte	0x00, 0xf0, 0x11, 0x00


	//----- nvinfo : EIATTR_KPARAM_INFO
	.align		4
.L_49:
        /*0108*/ 	.byte	0x04, 0x17
        /*010a*/ 	.short	(.L_51 - .L_50)
.L_50:
        /*010c*/ 	.word	0x00000000
        /*0110*/ 	.short	0x0009
        /*0112*/ 	.short	0x0038
        /*0114*/ 	.byte	0x00, 0xf0, 0x11, 0x00


	//----- nvinfo : EIATTR_KPARAM_INFO
	.align		4
.L_51:
        /*0118*/ 	.byte	0x04, 0x17
        /*011a*/ 	.short	(.L_53 - .L_52)
.L_52:
        /*011c*/ 	.word	0x00000000
        /*0120*/ 	.short	0x0008
        /*0122*/ 	.short	0x0034
        /*0124*/ 	.byte	0x00, 0xf0, 0x11, 0x00


	//----- nvinfo : EIATTR_KPARAM_INFO
	.align		4
.L_53:
        /*0128*/ 	.byte	0x04, 0x17
        /*012a*/ 	.short	(.L_55 - .L_54)
.L_54:
        /*012c*/ 	.word	0x00000000
        /*0130*/ 	.short	0x0007
        /*0132*/ 	.short	0x0030
        /*0134*/ 	.byte	0x00, 0xf0, 0x11, 0x00


	//----- nvinfo : EIATTR_KPARAM_INFO
	.align		4
.L_55:
        /*0138*/ 	.byte	0x04, 0x17
        /*013a*/ 	.short	(.L_57 - .L_56)
.L_56:
        /*013c*/ 	.word	0x00000000
        /*0140*/ 	.short	0x0006
        /*0142*/ 	.short	0x002c
        /*0144*/ 	.byte	0x00, 0xf0, 0x11, 0x00


	//----- nvinfo : EIATTR_KPARAM_INFO
	.align		4
.L_57:
        /*0148*/ 	.byte	0x04, 0x17
        /*014a*/ 	.short	(.L_59 - .L_58)
.L_58:
        /*014c*/ 	.word	0x00000000
        /*0150*/ 	.short	0x0005
        /*0152*/ 	.short	0x0028
        /*0154*/ 	.byte	0x00, 0xf0, 0x11, 0x00


	//----- nvinfo : EIATTR_KPARAM_INFO
	.align		4
.L_59:
        /*0158*/ 	.byte	0x04, 0x17
        /*015a*/ 	.short	(.L_61 - .L_60)
.L_60:
        /*015c*/ 	.word	0x00000000
        /*0160*/ 	.short	0x0004
        /*0162*/ 	.short	0x0020
        /*0164*/ 	.byte	0x00, 0xf4, 0x21, 0x00


	//----- nvinfo : EIATTR_KPARAM_INFO
	.align		4
.L_61:
        /*0168*/ 	.byte	0x04, 0x17
        /*016a*/ 	.short	(.L_63 - .L_62)
.L_62:
        /*016c*/ 	.word	0x00000000
        /*0170*/ 	.short	0x0003
        /*0172*/ 	.short	0x0018
        /*0174*/ 	.byte	0x00, 0xf4, 0x21, 0x00


	//----- nvinfo : EIATTR_KPARAM_INFO
	.align		4
.L_63:
        /*0178*/ 	.byte	0x04, 0x17
        /*017a*/ 	.short	(.L_65 - .L_64)
.L_64:
        /*017c*/ 	.word	0x00000000
        /*0180*/ 	.short	0x0002
        /*0182*/ 	.short	0x0010
        /*0184*/ 	.byte	0x00, 0xf4, 0x21, 0x00


	//----- nvinfo : EIATTR_KPARAM_INFO
	.align		4
.L_65:
        /*0188*/ 	.byte	0x04, 0x17
        /*018a*/ 	.short	(.L_67 - .L_66)
.L_66:
        /*018c*/ 	.word	0x00000000
        /*0190*/ 	.short	0x0001
        /*0192*/ 	.short	0x0008
        /*0194*/ 	.byte	0x00, 0xf4, 0x21, 0x00


	//----- nvinfo : EIATTR_KPARAM_INFO
	.align		4
.L_67:
        /*0198*/ 	.byte	0x04, 0x17
        /*019a*/ 	.short	(.L_69 - .L_68)
.L_68:
        /*019c*/ 	.word	0x00000000
        /*01a0*/ 	.short	0x0000
        /*01a2*/ 	.short	0x0000
        /*01a4*/ 	.byte	0x00, 0xf4, 0x21, 0x00


	//----- nvinfo : EIATTR_AT_ENTRY_FRAGMENTS
	.align		4
.L_69:
        /*01a8*/ 	.byte	0x04, 0x4f
        /*01aa*/ 	.short	(.L_71 - .L_70)


	//   ....[0]....
.L_70:
        /*01ac*/ 	.word	0x00000004


	//----- nvinfo : EIATTR_RESERVED_SMEM_USED
	.align		4
.L_71:
        /*01b0*/ 	.byte	0x01, 0x41
	.zero		2


	//----- nvinfo : EIATTR_SPARSE_MMA_MASK
	.align		4
        /*01b4*/ 	.byte	0x03, 0x50
        /*01b6*/ 	.short	0x0000


	//----- nvinfo : EIATTR_TCGEN05_1CTA_USED
	.align		4
        /*01b8*/ 	.byte	0x01, 0x51
	.zero		2


	//----- nvinfo : EIATTR_MAXREG_COUNT
	.align		4
        /*01bc*/ 	.byte	0x03, 0x1b
        /*01be*/ 	.short	0x00ff


	//----- nvinfo : EIATTR_NUM_BARRIERS
	.align		4
        /*01c0*/ 	.byte	0x02, 0x4c
        /*01c2*/ 	.byte	0x01
	.zero		1


	//----- nvinfo : EIATTR_INT_WARP_WIDE_INSTR_OFFSETS
	.align		4
        /*01c4*/ 	.byte	0x04, 0x31
        /*01c6*/ 	.short	(.L_73 - .L_72)


	//   ....[0]....
.L_72:
        /*01c8*/ 	.word	0x00000c20


	//   ....[1]....
        /*01cc*/ 	.word	0x00000c30


	//   ....[2]....
        /*01d0*/ 	.word	0x00000e30


	//   ....[3]....
        /*01d4*/ 	.word	0x00000ec0


	//   ....[4]....
        /*01d8*/ 	.word	0x00001ee0


	//   ....[5]....
        /*01dc*/ 	.word	0x00003b70


	//   ....[6]....
        /*01e0*/ 	.word	0x00003bc0


	//----- nvinfo : EIATTR_COOP_GROUP_MASK_REGIDS
	.align		4
.L_73:
        /*01e4*/ 	.byte	0x04, 0x29
        /*01e6*/ 	.short	(.L_75 - .L_74)


	//   ....[0]....
.L_74:
        /*01e8*/ 	.word	0xffffffff


	//   ....[1]....
        /*01ec*/ 	.word	0xffffffff


	//   ....[2]....
        /*01f0*/ 	.word	0xffffffff


	//   ....[3]....
        /*01f4*/ 	.word	0xffffffff


	//   ....[4]....
        /*01f8*/ 	.word	0xffffffff


	//   ....[5]....
        /*01fc*/ 	.word	0xffffffff


	//   ....[6]....
        /*0200*/ 	.word	0xffffffff


	//   ....[7]....
        /*0204*/ 	.word	0xffffffff


	//----- nvinfo : EIATTR_COOP_GROUP_INSTR_OFFSETS
	.align		4
.L_75:
        /*0208*/ 	.byte	0x04, 0x28
        /*020a*/ 	.short	(.L_77 - .L_76)


	//   ....[0]....
.L_76:
        /*020c*/ 	.word	0x00000050


	//   ....[1]....
        /*0210*/ 	.word	0x00000310


	//   ....[2]....
        /*0214*/ 	.word	0x00001520


	//   ....[3]....
        /*0218*/ 	.word	0x00001940


	//   ....[4]....
        /*021c*/ 	.word	0x00002440


	//   ....[5]....
        /*0220*/ 	.word	0x000026c0


	//   ....[6]....
        /*0224*/ 	.word	0x00003a00


	//   ....[7]....
        /*0228*/ 	.word	0x00003c70


	//----- nvinfo : EIATTR_VRC_CTA_INIT_COUNT
	.align		4
.L_77:
        /*022c*/ 	.byte	0x02, 0x4a
        /*022e*/ 	.byte	0x80
	.zero		1


	//----- nvinfo : EIATTR_MBARRIER_INSTR_OFFSETS
	.align		4
        /*0230*/ 	.byte	0x04, 0x39
        /*0232*/ 	.short	(.L_79 - .L_78)


	//   ....[0]....
.L_78:
        /*0234*/ 	.word	0x00000da0
        /*0238*/ 	.word	0x000000ff
        /*023c*/ 	.word	0x00002c00
        /*0240*/ 	.short	0x0100
        /*0242*/ 	.byte	0x0b
	.zero		1


	//   ....[1]....
        /*0244*/ 	.word	0x00000f00
        /*0248*/ 	.word	0x000000ff
        /*024c*/ 	.word	0x00002c08
        /*0250*/ 	.short	0x0100
        /*0252*/ 	.byte	0x0b
	.zero		1


	//   ....[2]....
        /*0254*/ 	.word	0x00000fe0
        /*0258*/ 	.word	0x000000ff
        /*025c*/ 	.word	0x00002400
        /*0260*/ 	.short	0x0100
        /*0262*/ 	.byte	0x0b
	.zero		1


	//   ....[3]....
        /*0264*/ 	.word	0x000011c0
        /*0268*/ 	.word	0x000000ff
        /*026c*/ 	.word	0x00002400
        /*0270*/ 	.short	0x010a
        /*0272*/ 	.byte	0x0b
	.zero		1


	//   ....[4]....
        /*0274*/ 	.word	0x00001250
        /*0278*/ 	.word	0x000000ff
        /*027c*/ 	.word	0x00002400
        /*0280*/ 	.short	0x0108
        /*0282*/ 	.byte	0x0b
	.zero		1


	//   ....[5]....
        /*0284*/ 	.word	0x00001f70
        /*0288*/ 	.word	0x000000ff
        /*028c*/ 	.word	0x00002c10
        /*0290*/ 	.short	0x0100
        /*0292*/ 	.byte	0x0b
	.zero		1


	//   ....[6]....
        /*0294*/ 	.word	0x00002080
        /*0298*/ 	.word	0x000000ff
        /*029c*/ 	.word	0x00002c10
        /*02a0*/ 	.short	0x010a
        /*02a2*/ 	.byte	0x0b
	.zero		1


	//   ....[7]....
        /*02a4*/ 	.word	0x000022a0
        /*02a8*/ 	.word	0x000000ff
        /*02ac*/ 	.word	0x00002c10
        /*02b0*/ 	.short	0x0108
        /*02b2*/ 	.byte	0x0b
	.zero		1


	//   ....[8]....
        /*02b4*/ 	.word	0x00002650
        /*02b8*/ 	.word	0x000000ff
        /*02bc*/ 	.word	0x00000000
        /*02c0*/ 	.short	0x010a
        /*02c2*/ 	.byte	0x1f
	.zero		1


	//   ....[9]....
        /*02c4*/ 	.word	0x00002ba0
        /*02c8*/ 	.word	0x000000ff
        /*02cc*/ 	.word	0x00000000
        /*02d0*/ 	.short	0x010a
        /*02d2*/ 	.byte	0x1f
	.zero		1


	//   ....[10]....
        /*02d4*/ 	.word	0x00002c40
        /*02d8*/ 	.word	0x000000ff
        /*02dc*/ 	.word	0x00002c00
        /*02e0*/ 	.short	0x0108
        /*02e2*/ 	.byte	0x0b
	.zero		1


	//   ....[11]....
        /*02e4*/ 	.word	0x00002cd0
        /*02e8*/ 	.word	0x000000ff
        /*02ec*/ 	.word	0x00002c08
        /*02f0*/ 	.short	0x0108
        /*02f2*/ 	.byte	0x0b
	.zero		1


	//   ....[12]....
        /*02f4*/ 	.word	0x00003c90
        /*02f8*/ 	.word	0x000000ff
        /*02fc*/ 	.word	0x00002400
        /*0300*/ 	.short	0x010a
        /*0302*/ 	.byte	0x0b
	.zero		1


	//   ....[13]....
        /*0304*/ 	.word	0x00003cc0
        /*0308*/ 	.word	0x000000ff
        /*030c*/ 	.word	0x00002c10
        /*0310*/ 	.short	0x010a
        /*0312*/ 	.byte	0x0b
	.zero		1


	//   ....[14]....
        /*0314*/ 	.word	0x00003cf0
        /*0318*/ 	.word	0x000000ff
        /*031c*/ 	.word	0x00000000
        /*0320*/ 	.short	0x010a
        /*0322*/ 	.byte	0x1f
	.zero		1


	//   ....[15]....
        /*0324*/ 	.word	0x00003d20
        /*0328*/ 	.word	0x000000ff
        /*032c*/ 	.word	0x00000000
        /*0330*/ 	.short	0x010a
        /*0332*/ 	.byte	0x1f
	.zero		1


	//----- nvinfo : EIATTR_NUM_MBARRIERS
	.align		4
.L_79:
        /*0334*/ 	.byte	0x03, 0x38
        /*0336*/ 	.short	0xffff


	//----- nvinfo : EIATTR_EXIT_INSTR_OFFSETS
	.align		4
        /*0338*/ 	.byte	0x04, 0x1c
        /*033a*/ 	.short	(.L_81 - .L_80)


	//   ....[0]....
.L_80:
        /*033c*/ 	.word	0x00003c80


	//----- nvinfo : EIATTR_REQNTID
	.align		4
.L_81:
        /*0340*/ 	.byte	0x04, 0x10
        /*0342*/ 	.short	(.L_83 - .L_82)
.L_82:
        /*0344*/ 	.word	0x00000100
        /*0348*/ 	.word	0x00000001
        /*034c*/ 	.word	0x00000001


	//----- nvinfo : EIATTR_CRS_STACK_SIZE
	.align		4
.L_83:
        /*0350*/ 	.byte	0x04, 0x1e
        /*0352*/ 	.short	(.L_85 - .L_84)
.L_84:
        /*0354*/ 	.word	0x00000000


	//----- nvinfo : EIATTR_CBANK_PARAM_SIZE
	.align		4
.L_85:
        /*0358*/ 	.byte	0x03, 0x19
        /*035a*/ 	.short	0x0088


	//----- nvinfo : EIATTR_PARAM_CBANK
	.align		4
        /*035c*/ 	.byte	0x04, 0x0a
        /*035e*/ 	.short	(.L_87 - .L_86)
	.align		4
.L_86:
        /*0360*/ 	.word	index@(.nv.constant0.attn_fwd)
        /*0364*/ 	.short	0x0380
        /*0366*/ 	.short	0x0088


	//----- nvinfo : EIATTR_SW_WAR
	.align		4
.L_87:
        /*0368*/ 	.byte	0x04, 0x36
        /*036a*/ 	.short	(.L_89 - .L_88)
.L_88:
        /*036c*/ 	.word	0x00000008
.L_89:


//--------------------- .nv.compat                --------------------------
	.section	.nv.compat,"",@"SHT_CUDA_COMPAT_INFO"
	.align	4
        /*0000*/ 	.byte	0x02, 0x02, 0x02, 0x00, 0x02, 0x05, 0x05, 0x00, 0x02, 0x03, 0x00, 0x00, 0x02, 0x06, 0x01, 0x00


//--------------------- .nv.callgraph             --------------------------
	.section	.nv.callgraph,"",@"SHT_CUDA_CALLGRAPH"
	.align	4
	.sectionentsize	8
	.align		4
        /*0000*/ 	.word	0x00000000
	.align		4
        /*0004*/ 	.word	0xffffffff
	.align		4
        /*0008*/ 	.word	0x00000000
	.align		4
        /*000c*/ 	.word	0xfffffffe
	.align		4
        /*0010*/ 	.word	0x00000000
	.align		4
        /*0014*/ 	.word	0xfffffffd
	.align		4
        /*0018*/ 	.word	0x00000000
	.align		4
        /*001c*/ 	.word	0xfffffffc


//--------------------- .nv.constant4             --------------------------
	.section	.nv.constant4,"a",@progbits
	.align	8
	.align		8
.nv.constant4:
        /*0000*/ 	.dword	_$_str


//--------------------- .text.attn_fwd            --------------------------
	.section	.text.attn_fwd,"ax",@progbits
	.align	128
        .global         attn_fwd
        .type           attn_fwd,@function
        .size           attn_fwd,(.L_x_31 - attn_fwd)
        .other          attn_fwd,@"STO_CUDA_ENTRY STV_DEFAULT"
attn_fwd:
.text.attn_fwd:
[----:B------:R-:W0:Y:S01]  /*0000*/  LDC R1, c[0x0][0x37c] ;  /* 0x0000df00ff017b82 */ /* 0x000e220000000800 */
[----:B------:R-:W1:Y:S02]  /*0010*/  S2R R0, SR_TID.X ;  /* 0x0000000000007919 */ /* 0x000e640000002100 */
[----:B-1----:R-:W-:-:S13]  /*0020*/  ISETP.GE.U32.AND P0, PT, R0, 0x20, PT ;  /* 0x000000200000780c */ /* 0x002fda0003f06070 */
[----:B------:R-:W-:Y:S05]  /*0030*/  @P0 BRA `(.L_x_0) ;  /* 0x0000000000b80947 */ /* 0x000fea0003800000 */
[----:B------:R-:W1:Y:S01]  /*0040*/  S2UR UR6, SR_CgaCtaId ;  /* 0x00000000000679c3 */ /* 0x000e620000008800 */
[----:B------:R-:W-:Y:S01]  /*0050*/  NOP ;  /* 0x0000000000007918 */ /* 0x000fe20000000000 */
[----:B------:R-:W-:Y:S02]  /*0060*/  UMOV UR4, 0x40 ;  /* 0x0000004000047882 */ /* 0x000fe40000000000 */
[----:B-1----:R-:W-:-:S09]  /*0070*/  ULEA UR4, UR6, UR4, 0x18 ;  /* 0x0000000406047291 */ /* 0x002fd2000f8ec0ff */
[----:B------:R-:W1:Y:S01]  /*0080*/  LDS.U8 R0, [UR4] ;  /* 0x00000004ff007984 */ /* 0x000e620008000000 */
[----:B------:R-:W-:Y:S02]  /*0090*/  UMOV UR4, 0x400 ;  /* 0x0000040000047882 */ /* 0x000fe40000000000 */
[----:B------:R-:W-:Y:S01]  /*00a0*/  ULEA UR4, UR6, UR4, 0x18 ;  /* 0x0000000406047291 */ /* 0x000fe2000f8ec0ff */
[----:B-1----:R-:W-:-:S13]  /*00b0*/  ISETP.NE.AND P0, PT, R0, RZ, PT ;  /* 0x000000ff0000720c */ /* 0x002fda0003f05270 */
[----:B------:R-:W-:Y:S05]  /*00c0*/  @P0 BRA `(.L_x_1) ;  /* 0x00000000007c0947 */ /* 0x000fea0003800000 */
[----:B------:R-:W-:-:S13]  /*00d0*/  ELECT P0, URZ, PT ;  /* 0x0000000000ff782f */ /* 0x000fda0003800000 */
[----:B------:R-:W-:Y:S05]  /*00e0*/  @!P0 BRA `(.L_x_2) ;  /* 0x0000000000848947 */ /* 0x000fea0003800000 */
[----:B------:R-:W-:Y:S01]  /*00f0*/  UMOV UR5, 0x2 ;  /* 0x0000000200057882 */ /* 0x000fe20000000000 */
[----:B------:R-:W-:Y:S02]  /*0100*/  IMAD.MOV.U32 R4, RZ, RZ, 0x1 ;  /* 0x00000001ff047424 */ /* 0x000fe400078e00ff */
[----:B------:R-:W-:Y:S02]  /*0110*/  IMAD.MOV.U32 R5, RZ, RZ, 0x3 ;  /* 0x00000003ff057424 */ /* 0x000fe400078e00ff */
[----:B------:R-:W-:Y:S04]  /*0120*/  DEPBAR.LE SB1, 0x36 ;  /* 0x00009d800000791a */ /* 0x000fe80000000000 */
[----:B------:R-:W1:Y:S02]  /*0130*/  UTCATOMSWS.FIND_AND_SET.ALIGN UP0, UR5, UR5 ;  /* 0x00000005000575e3 */ /* 0x000e640008000800 */
[----:B-1----:R-:W-:-:S04]  /*0140*/  PLOP3.LUT P0, PT, PT, PT, UP0, 0x80, 0x8 ;  /* 0x000000000008781c */ /* 0x002fc80003f0f008 */
[----:B------:R-:W-:-:S04]  /*0150*/  SEL R0, RZ, 0xffffffff, !P0 ;  /* 0xffffffffff007807 */ /* 0x000fc80004000000 */
[----:B------:R-:W-:Y:S01]  /*0160*/  ISETP.NE.AND P0, PT, R0, RZ, PT ;  /* 0x000000ff0000720c */ /* 0x000fe20003f05270 */
[----:B------:R-:W-:-:S12]  /*0170*/  IMAD.U32 R0, RZ, RZ, UR5 ;  /* 0x00000005ff007e24 */ /* 0x000fd8000f8e00ff */
[----:B------:R-:W-:Y:S05]  /*0180*/  @P0 BRA `(.L_x_3) ;  /* 0x0000000000240947 */ /* 0x000fea0003800000 */
.L_x_4:
[----:B------:R-:W-:Y:S05]  /*0190*/  NANOSLEEP 0x64 ;  /* 0x000000640000795d */ /* 0x000fea0003800000 */
[----:B------:R-:W-:-:S05]  /*01a0*/  UMOV UR5, 0x2 ;  /* 0x0000000200057882 */ /* 0x000fca0000000000 */
[----:B------:R-:W-:Y:S04]  /*01b0*/  DEPBAR.LE SB1, 0x36 ;  /* 0x00009d800000791a */ /* 0x000fe80000000000 */
[----:B------:R-:W1:Y:S02]  /*01c0*/  UTCATOMSWS.FIND_AND_SET.ALIGN UP0, UR5, UR5 ;  /* 0x00000005000575e3 */ /* 0x000e640008000800 */
[----:B-1----:R-:W-:-:S04]  /*01d0*/  PLOP3.LUT P0, PT, PT, PT, UP0, 0x80, 0x8 ;  /* 0x000000000008781c */ /* 0x002fc80003f0f008 */
[----:B------:R-:W-:-:S04]  /*01e0*/  SEL R0, RZ, 0xffffffff, !P0 ;  /* 0xffffffffff007807 */ /* 0x000fc80004000000 */
[----:B------:R-:W-:Y:S01]  /*01f0*/  ISETP.NE.AND P0, PT, R0, RZ, PT ;  /* 0x000000ff0000720c */ /* 0x000fe20003f05270 */
[----:B------:R-:W-:-:S12]  /*0200*/  IMAD.U32 R0, RZ, RZ, UR5 ;  /* 0x00000005ff007e24 */ /* 0x000fd8000f8e00ff */
[----:B------:R-:W-:Y:S05]  /*0210*/  @!P0 BRA `(.L_x_4) ;  /* 0xfffffffc00dc8947 */ /* 0x000fea000383ffff */
.L_x_3:
[C---:B------:R-:W-:Y:S01]  /*0220*/  VIADD R3, R0.reuse, 0x10 ;  /* 0x0000001000037836 */ /* 0x040fe20000000000 */
[----:B------:R-:W-:Y:S01]  /*0230*/  UMOV UR5, 0x50 ;  /* 0x0000005000057882 */ /* 0x000fe20000000000 */
[----:B------:R-:W-:Y:S01]  /*0240*/  SHF.L.U32 R2, R5, R0, RZ ;  /* 0x0000000005027219 */ /* 0x000fe200000006ff */
[----:B------:R-:W-:Y:S01]  /*0250*/  ULEA UR5, UR6, UR5, 0x18 ;  /* 0x0000000506057291 */ /* 0x000fe2000f8ec0ff */
[----:B------:R-:W-:Y:S01]  /*0260*/  IMAD.SHL.U32 R0, R0, 0x20, RZ ;  /* 0x0000002000007824 */ /* 0x000fe200078e00ff */
[----:B------:R-:W-:-:S04]  /*0270*/  SHF.L.U32 R3, R4, R3, RZ ;  /* 0x0000000304037219 */ /* 0x000fc800000006ff */
[----:B------:R-:W-:-:S05]  /*0280*/  LOP3.LUT R2, R3, R2, RZ, 0xfc, !PT ;  /* 0x0000000203027212 */ /* 0x000fca00078efcff */
[----:B------:R1:W-:Y:S04]  /*0290*/  ATOMS.OR RZ, [UR5], R2 ;  /* 0x00000002ffff798c */ /* 0x0003e8000b000005 */
[----:B------:R1:W-:Y:S01]  /*02a0*/  STS [UR4], R0 ;  /* 0x00000000ff007988 */ /* 0x0003e20008000804 */
[----:B------:R-:W-:Y:S05]  /*02b0*/  BRA `(.L_x_2) ;  /* 0x0000000000107947 */ /* 0x000fea0003800000 */
.L_x_1:
[----:B------:R-:W-:Y:S01]  /*02c0*/  IMAD.MOV.U32 R0, RZ, RZ, -0x1 ;  /* 0xffffffffff007424 */ /* 0x000fe200078e00ff */
[----:B------:R-:W-:-:S04]  /*02d0*/  MOV R2, 0x300 ;  /* 0x0000030000027802 */ /* 0x000fc80000000f00 */
[----:B------:R1:W-:Y:S03]  /*02e0*/  STS [UR4], R0 ;  /* 0x00000000ff007988 */ /* 0x0003e60008000804 */
[----:B01----:R-:W-:Y:S05]  /*02f0*/  CALL.REL.NOINC `($__internal_1_$__cuda_sm10x_tcgen05_guardrail_trap_phase_invalid_during_alloc) ;  /* 0x0000003800a07944 */ /* 0x003fea0003c00000 */
.L_x_2:
[----:B------:R-:W-:Y:S05]  /*0300*/  WARPSYNC.ALL ;  /* 0x0000000000007948 */ /* 0x000fea0003800000 */
[----:B------:R-:W-:Y:S01]  /*0310*/  NOP ;  /* 0x0000000000007918 */ /* 0x000fe20000000000 */
.L_x_0:
[----:B------:R-:W2:Y:S01]  /*0320*/  S2R R45, SR_CTAID.X ;  /* 0x00000000002d7919 */ /* 0x000ea20000002500 */
[----:B------:R-:W3:Y:S01]  /*0330*/  S2UR UR10, SR_CTAID.Y ;  /* 0x00000000000a79c3 */ /* 0x000ee20000002600 */
[----:B------:R-:W3:Y:S01]  /*0340*/  LDCU.64 UR4, c[0x0][0x3b0] ;  /* 0x00007600ff0477ac */ /* 0x000ee20008000a00 */
[----:B------:R-:W4:Y:S01]  /*0350*/  S2R R31, SR_TID.X ;  /* 0x00000000001f7919 */ /* 0x000f220000002100 */
[----:B------:R-:W-:Y:S01]  /*0360*/  UMOV UR11, 0x400 ;  /* 0x00000400000b7882 */ /* 0x000fe20000000000 */
[----:B------:R-:W1:Y:S04]  /*0370*/  LDCU.64 UR24, c[0x0][0x358] ;  /* 0x00006b00ff1877ac */ /* 0x000e680008000a00 */
[----:B------:R-:W0:Y:S08]  /*0380*/  LDC.64 R18, c[0x0][0x380] ;  /* 0x0000e000ff127b82 */ /* 0x000e300000000a00 */
[----:B------:R-:W0:Y:S08]  /*0390*/  LDC R5, c[0x0][0x3b8] ;  /* 0x0000ee00ff057b82 */ /* 0x000e300000000800 */
[----:B------:R-:W0:Y:S01]  /*03a0*/  S2UR UR6, SR_CgaCtaId ;  /* 0x00000000000679c3 */ /* 0x000e220000008800 */
[----:B---3--:R-:W-:-:S04]  /*03b0*/  UIMAD UR4, UR10, UR4, URZ ;  /* 0x000000040a0472a4 */ /* 0x008fc8000f8e02ff */
[----:B------:R-:W-:Y:S01]  /*03c0*/  USHF.L.U32 UR7, UR4, 0x1, URZ ;  /* 0x0000000104077899 */ /* 0x000fe200080006ff */
[----:B--2---:R-:W-:Y:S01]  /*03d0*/  IMAD.SHL.U32 R45, R45, 0x80, RZ ;  /* 0x000000802d2d7824 */ /* 0x004fe200078e00ff */
[----:B-1--4-:R-:W-:-:S04]  /*03e0*/  SHF.R.U32.HI R2, RZ, 0x7, R31 ;  /* 0x00000007ff027819 */ /* 0x012fc8000001161f */
[----:B------:R-:W-:Y:S02]  /*03f0*/  LOP3.LUT R44, R45, 0x7f, R31, 0xf8, !PT ;  /* 0x0000007f2d2c7812 */ /* 0x000fe400078ef81f */
[----:B------:R-:W-:-:S03]  /*0400*/  SGXT.U32 R4, R2, 0x1 ;  /* 0x000000010204781a */ /* 0x000fc60000000000 */
[----:B------:R-:W-:Y:S01]  /*0410*/  IMAD R0, R44, UR5, RZ ;  /* 0x000000052c007c24 */ /* 0x000fe2000f8e02ff */
[----:B------:R-:W-:Y:S01]  /*0420*/  UIMAD.WIDE UR4, UR4, 0x2, URZ ;  /* 0x00000002040478a5 */ /* 0x000fe2000f8e02ff */
[----:B0-----:R-:W-:Y:S02]  /*0430*/  IMAD R4, R4, R5, RZ ;  /* 0x0000000504047224 */ /* 0x001fe400078e02ff */
[C---:B------:R-:W-:Y:S02]  /*0440*/  IMAD.SHL.U32 R3, R0.reuse, 0x2, RZ ;  /* 0x0000000200037824 */ /* 0x040fe400078e00ff */
[----:B------:R-:W-:Y:S01]  /*0450*/  IMAD.HI R0, R0, 0x2, RZ ;  /* 0x0000000200007827 */ /* 0x000fe200078e02ff */
[----:B------:R-:W-:Y:S01]  /*0460*/  ULEA UR11, UR6, UR11, 0x18 ;  /* 0x0000000b060b7291 */ /* 0x000fe2000f8ec0ff */
[----:B------:R-:W-:Y:S01]  /*0470*/  BAR.SYNC.DEFER_BLOCKING 0x0 ;  /* 0x0000000000007b1d */ /* 0x000fe20000010000 */
[----:B------:R-:W-:-:S04]  /*0480*/  IADD3 R18, P0, P1, R3, UR7, R18 ;  /* 0x0000000703127c10 */ /* 0x000fc8000f91e012 */
[----:B------:R-:W-:Y:S01]  /*0490*/  IADD3.X R19, PT, PT, R0, UR5, R19, P0, P1 ;  /* 0x0000000500137c10 */ /* 0x000fe200087e2413 */
[C---:B------:R-:W-:Y:S01]  /*04a0*/  IMAD R0, R5.reuse, 0x2, R4 ;  /* 0x0000000205007824 */ /* 0x040fe200078e0204 */
[CC--:B------:R-:W-:Y:S01]  /*04b0*/  LEA R2, P0, R4.reuse, R18.reuse, 0x1 ;  /* 0x0000001204027211 */ /* 0x0c0fe200078008ff */
[----:B------:R-:W0:Y:S02]  /*04c0*/  LDCU UR4, c[0x0][0x3c8] ;  /* 0x00007900ff0477ac */ /* 0x000e240008000800 */
[C---:B------:R-:W-:Y:S01]  /*04d0*/  IMAD R6, R5.reuse, 0x2, R0 ;  /* 0x0000000205067824 */ /* 0x040fe200078e0200 */
[----:B------:R-:W-:Y:S02]  /*04e0*/  LEA.HI.X.SX32 R3, R4, R19, 0x1, P0 ;  /* 0x0000001304037211 */ /* 0x000fe400000f0eff */
[-C--:B------:R-:W-:Y:S01]  /*04f0*/  LEA R10, P1, R0, R18.reuse, 0x1 ;  /* 0x00000012000a7211 */ /* 0x080fe200078208ff */
[----:B------:R-:W-:Y:S01]  /*0500*/  IMAD R4, R5, 0x2, R6 ;  /* 0x0000000205047824 */ /* 0x000fe200078e0206 */
[----:B------:R-:W-:-:S02]  /*0510*/  LEA R12, P0, R6, R18, 0x1 ;  /* 0x00000012060c7211 */ /* 0x000fc400078008ff */
[-C--:B------:R-:W-:Y:S01]  /*0520*/  LEA.HI.X.SX32 R11, R0, R19.reuse, 0x1, P1 ;  /* 0x00000013000b7211 */ /* 0x080fe200008f0eff */
[C---:B------:R-:W-:Y:S01]  /*0530*/  IMAD R8, R5.reuse, 0x2, R4 ;  /* 0x0000000205087824 */ /* 0x040fe200078e0204 */
[----:B------:R-:W1:Y:S01]  /*0540*/  LDS R27, [UR11] ;  /* 0x0000000bff1b7984 */ /* 0x000e620008000800 */
[----:B------:R-:W-:Y:S01]  /*0550*/  BAR.SYNC.DEFER_BLOCKING 0x0 ;  /* 0x0000000000007b1d */ /* 0x000fe20000010000 */
[-C--:B------:R-:W-:Y:S02]  /*0560*/  LEA R14, P1, R4, R18.reuse, 0x1 ;  /* 0x00000012040e7211 */ /* 0x080fe400078208ff */
[-C--:B------:R-:W-:Y:S02]  /*0570*/  LEA.HI.X.SX32 R13, R6, R19.reuse, 0x1, P0 ;  /* 0x00000013060d7211 */ /* 0x080fe400000f0eff */
[----:B------:R-:W-:Y:S01]  /*0580*/  LEA.HI.X.SX32 R15, R4, R19, 0x1, P1 ;  /* 0x00000013040f7211 */ /* 0x000fe200008f0eff */
[----:B------:R-:W-:Y:S01]  /*0590*/  IMAD R4, R5, 0x2, R8 ;  /* 0x0000000205047824 */ /* 0x000fe200078e0208 */
[----:B------:R-:W-:-:S04]  /*05a0*/  LEA R20, P0, R8, R18, 0x1 ;  /* 0x0000001208147211 */ /* 0x000fc800078008ff */
[----:B------:R-:W-:Y:S01]  /*05b0*/  LEA.HI.X.SX32 R21, R8, R19, 0x1, P0 ;  /* 0x0000001308157211 */ /* 0x000fe200000f0eff */
[----:B------:R-:W-:Y:S01]  /*05c0*/  IMAD R16, R5, 0x2, R4 ;  /* 0x0000000205107824 */ /* 0x000fe200078e0204 */
[----:B------:R-:W-:-:S04]  /*05d0*/  LEA R24, P0, R4, R18, 0x1 ;  /* 0x0000001204187211 */ /* 0x000fc800078008ff */
[----:B------:R-:W-:Y:S01]  /*05e0*/  LEA.HI.X.SX32 R25, R4, R19, 0x1, P0 ;  /* 0x0000001304197211 */ /* 0x000fe200000f0eff */
[----:B------:R-:W-:Y:S01]  /*05f0*/  IMAD R4, R5, 0x2, R16 ;  /* 0x0000000205047824 */ /* 0x000fe200078e0210 */
[----:B------:R-:W-:-:S03]  /*0600*/  LEA R28, P0, R16, R18, 0x1 ;  /* 0x00000012101c7211 */ /* 0x000fc600078008ff */
[----:B------:R-:W-:Y:S01]  /*0610*/  IMAD R22, R5, 0x2, R4 ;  /* 0x0000000205167824 */ /* 0x000fe200078e0204 */
[----:B------:R2:W5:Y:S01]  /*0620*/  LDG.E.U16 R0, desc[UR24][R2.64] ;  /* 0x0000001802007981 */ /* 0x000562000c1e1500 */
[----:B------:R-:W-:-:S03]  /*0630*/  LEA.HI.X.SX32 R29, R16, R19, 0x1, P0 ;  /* 0x00000013101d7211 */ /* 0x000fc600000f0eff */
[-C--:B------:R-:W-:Y:S01]  /*0640*/  LEA R16, P0, R22, R18.reuse, 0x1 ;  /* 0x0000001216107211 */ /* 0x080fe200078008ff */
[----:B------:R3:W5:Y:S04]  /*0650*/  LDG.E.U16 R9, desc[UR24][R20.64] ;  /* 0x0000001814097981 */ /* 0x000768000c1e1500 */
[----:B------:R-:W5:Y:S01]  /*0660*/  LDG.E.U16 R6, desc[UR24][R10.64] ;  /* 0x000000180a067981 */ /* 0x000f62000c1e1500 */
[----:B--2---:R-:W-:-:S03]  /*0670*/  LEA R2, P1, R4, R18, 0x1 ;  /* 0x0000001204027211 */ /* 0x004fc600078208ff */
[----:B------:R-:W5:Y:S01]  /*0680*/  LDG.E.U16 R7, desc[UR24][R12.64] ;  /* 0x000000180c077981 */ /* 0x000f62000c1e1500 */
[-C--:B------:R-:W-:Y:S01]  /*0690*/  LEA.HI.X.SX32 R3, R4, R19.reuse, 0x1, P1 ;  /* 0x0000001304037211 */ /* 0x080fe200008f0eff */
[C---:B------:R-:W-:Y:S01]  /*06a0*/  IMAD R4, R5.reuse, 0x2, R22 ;  /* 0x0000000205047824 */ /* 0x040fe200078e0216 */
[-C--:B------:R-:W-:Y:S01]  /*06b0*/  LEA.HI.X.SX32 R17, R22, R19.reuse, 0x1, P0 ;  /* 0x0000001316117211 */ /* 0x080fe200000f0eff */
[----:B------:R-:W5:Y:S02]  /*06c0*/  LDG.E.U16 R8, desc[UR24][R14.64] ;  /* 0x000000180e087981 */ /* 0x000f64000c1e1500 */
[C---:B---3--:R-:W-:Y:S01]  /*06d0*/  IMAD R20, R5.reuse, 0x2, R4 ;  /* 0x0000000205147824 */ /* 0x048fe200078e0204 */
[CC--:B------:R-:W-:Y:S01]  /*06e0*/  LEA R22, P0, R4.reuse, R18.reuse, 0x1 ;  /* 0x0000001204167211 */ /* 0x0c0fe200078008ff */
[----:B------:R2:W5:Y:S03]  /*06f0*/  LDG.E.U16 R10, desc[UR24][R24.64] ;  /* 0x00000018180a7981 */ /* 0x000566000c1e1500 */
[-C--:B------:R-:W-:Y:S01]  /*0700*/  LEA.HI.X.SX32 R23, R4, R19.reuse, 0x1, P0 ;  /* 0x0000001304177211 */ /* 0x080fe200000f0eff */
[C---:B------:R-:W-:Y:S01]  /*0710*/  IMAD R4, R5.reuse, 0x2, R20 ;  /* 0x0000000205047824 */ /* 0x040fe200078e0214 */
[----:B------:R-:W5:Y:S04]  /*0720*/  LDG.E.U16 R11, desc[UR24][R28.64] ;  /* 0x000000181c0b7981 */ /* 0x000f68000c1e1500 */
[----:B------:R3:W5:Y:S01]  /*0730*/  LDG.E.U16 R14, desc[UR24][R2.64] ;  /* 0x00000018020e7981 */ /* 0x000762000c1e1500 */
[-C--:B--2---:R-:W-:Y:S01]  /*0740*/  LEA R24, P0, R20, R18.reuse, 0x1 ;  /* 0x0000001214187211 */ /* 0x084fe200078008ff */
[----:B------:R-:W-:Y:S01]  /*0750*/  IMAD R26, R5, 0x2, R4 ;  /* 0x00000002051a7824 */ /* 0x000fe200078e0204 */
[----:B------:R-:W-:Y:S01]  /*0760*/  LEA R12, P1, R4, R18, 0x1 ;  /* 0x00000012040c7211 */ /* 0x000fe200078208ff */
[----:B------:R-:W5:Y:S01]  /*0770*/  LDG.E.U16 R15, desc[UR24][R16.64] ;  /* 0x00000018100f7981 */ /* 0x000f62000c1e1500 */
[----:B------:R-:W-:-:S03]  /*0780*/  LEA.HI.X.SX32 R25, R20, R19, 0x1, P0 ;  /* 0x0000001314197211 */ /* 0x000fc600000f0eff */
[----:B------:R2:W5:Y:S01]  /*0790*/  LDG.E.U16 R20, desc[UR24][R22.64] ;  /* 0x0000001816147981 */ /* 0x000562000c1e1500 */
[-C--:B------:R-:W-:Y:S02]  /*07a0*/  LEA.HI.X.SX32 R13, R4, R19.reuse, 0x1, P1 ;  /* 0x00000013040d7211 */ /* 0x080fe400008f0eff */
[CC--:B---3--:R-:W-:Y:S01]  /*07b0*/  LEA R2, P0, R26.reuse, R18.reuse, 0x1 ;  /* 0x000000121a027211 */ /* 0x0c8fe200078008ff */
[C---:B------:R-:W-:Y:S01]  /*07c0*/  IMAD R28, R5.reuse, 0x2, R26 ;  /* 0x00000002051c7824 */ /* 0x040fe200078e021a */
[----:B------:R3:W5:Y:S01]  /*07d0*/  LDG.E.U16 R21, desc[UR24][R24.64] ;  /* 0x0000001818157981 */ /* 0x000762000c1e1500 */
[----:B--2---:R-:W2:Y:S01]  /*07e0*/  LDC.64 R22, c[0x0][0x3c0] ;  /* 0x0000f000ff167b82 */ /* 0x004ea20000000a00 */
[----:B------:R-:W-:Y:S02]  /*07f0*/  LEA.HI.X.SX32 R3, R26, R19, 0x1, P0 ;  /* 0x000000131a037211 */ /* 0x000fe400000f0eff */
[----:B------:R4:W5:Y:S01]  /*0800*/  LDG.E.U16 R26, desc[UR24][R12.64] ;  /* 0x000000180c1a7981 */ /* 0x000962000c1e1500 */
[----:B------:R-:W-:Y:S01]  /*0810*/  IMAD R30, R5, 0x2, R28 ;  /* 0x00000002051e7824 */ /* 0x000fe200078e021c */
[----:B------:R-:W-:-:S02]  /*0820*/  LEA R4, P0, R28, R18, 0x1 ;  /* 0x000000121c047211 */ /* 0x000fc400078008ff */
[----:B---3--:R-:W-:Y:S01]  /*0830*/  LOP3.LUT R24, R31, 0x1f, RZ, 0xc0, !PT ;  /* 0x0000001f1f187812 */ /* 0x008fe200078ec0ff */
[----:B------:R3:W5:Y:S01]  /*0840*/  LDG.E.U16 R2, desc[UR24][R2.64] ;  /* 0x0000001802027981 */ /* 0x000762000c1e1500 */
[----:B----4-:R-:W4:Y:S01]  /*0850*/  LDC.64 R12, c[0x0][0x388] ;  /* 0x0000e200ff0c7b82 */ /* 0x010f220000000a00 */
[----:B------:R-:W-:Y:S01]  /*0860*/  IMAD R29, R5, 0x2, R30 ;  /* 0x00000002051d7824 */ /* 0x000fe200078e021e */
[-C--:B------:R-:W-:Y:S02]  /*0870*/  LEA R16, P1, R30, R18.reuse, 0x1 ;  /* 0x000000121e107211 */ /* 0x080fe400078208ff */
[-C--:B------:R-:W-:Y:S02]  /*0880*/  LEA.HI.X.SX32 R5, R28, R19.reuse, 0x1, P0 ;  /* 0x000000131c057211 */ /* 0x080fe400000f0eff */
[C---:B------:R-:W-:Y:S02]  /*0890*/  LEA R18, P0, R29.reuse, R18, 0x1 ;  /* 0x000000121d127211 */ /* 0x040fe400078008ff */
[--C-:B------:R-:W-:Y:S01]  /*08a0*/  SHF.R.U32.HI R28, RZ, 0x5, R31.reuse ;  /* 0x00000005ff1c7819 */ /* 0x100fe2000001161f */
[----:B0-----:R-:W-:Y:S01]  /*08b0*/  IMAD R24, R24, UR4, RZ ;  /* 0x0000000418187c24 */ /* 0x001fe2000f8e02ff */
[-C--:B------:R-:W-:Y:S01]  /*08c0*/  LEA.HI.X.SX32 R17, R30, R19.reuse, 0x1, P1 ;  /* 0x000000131e117211 */ /* 0x080fe200008f0eff */
[----:B--2---:R-:W-:Y:S01]  /*08d0*/  IMAD R22, R22, UR10, RZ ;  /* 0x0000000a16167c24 */ /* 0x004fe2000f8e02ff */
[----:B---3--:R-:W-:Y:S01]  /*08e0*/  SHF.R.S32.HI R3, RZ, 0x7, R31 ;  /* 0x00000007ff037819 */ /* 0x008fe2000001141f */
[----:B------:R0:W5:Y:S01]  /*08f0*/  LDG.E.U16 R4, desc[UR24][R4.64] ;  /* 0x0000001804047981 */ /* 0x000162000c1e1500 */
[----:B------:R-:W-:-:S02]  /*0900*/  LEA.HI.X.SX32 R19, R29, R19, 0x1, P0 ;  /* 0x000000131d137211 */ /* 0x000fc400000f0eff */
[----:B------:R-:W-:Y:S01]  /*0910*/  SGXT.U32 R28, R28, 0x3 ;  /* 0x000000031c1c781a */ /* 0x000fe20000000000 */
[----:B------:R2:W5:Y:S01]  /*0920*/  LDG.E.U16 R16, desc[UR24][R16.64] ;  /* 0x0000001810107981 */ /* 0x000562000c1e1500 */
[----:B------:R-:W-:Y:S01]  /*0930*/  SGXT R3, R3, 0x1 ;  /* 0x000000010303781a */ /* 0x000fe20000000200 */
[C---:B------:R-:W-:Y:S01]  /*0940*/  IMAD.SHL.U32 R38, R31.reuse, 0x2, RZ ;  /* 0x000000021f267824 */ /* 0x040fe200078e00ff */
[----:B------:R-:W-:Y:S01]  /*0950*/  ISETP.GE.U32.AND P2, PT, R31, 0x20, PT ;  /* 0x000000201f00780c */ /* 0x000fe20003f46070 */
[----:B------:R3:W5:Y:S01]  /*0960*/  LDG.E.U16 R18, desc[UR24][R18.64] ;  /* 0x0000001812127981 */ /* 0x000762000c1e1500 */
[----:B0-----:R-:W-:Y:S02]  /*0970*/  IMAD.SHL.U32 R5, R22, 0x2, RZ ;  /* 0x0000000216057824 */ /* 0x001fe400078e00ff */
[----:B------:R-:W-:Y:S02]  /*0980*/  IMAD R28, R28, R23, RZ ;  /* 0x000000171c1c7224 */ /* 0x000fe400078e02ff */
[C---:B--2---:R-:W-:Y:S01]  /*0990*/  IMAD.SHL.U32 R17, R24.reuse, 0x2, RZ ;  /* 0x0000000218117824 */ /* 0x044fe200078e00ff */
[----:B---3--:R-:W-:Y:S01]  /*09a0*/  LOP3.LUT R19, R3, 0x90, RZ, 0xc0, !PT ;  /* 0x0000009003137812 */ /* 0x008fe200078ec0ff */
[----:B------:R-:W-:-:S03]  /*09b0*/  IMAD.HI R24, R24, 0x2, RZ ;  /* 0x0000000218187827 */ /* 0x000fc600078e02ff */
[----:B----4-:R-:W-:Y:S02]  /*09c0*/  IADD3 R17, P0, P1, R17, R12, R5 ;  /* 0x0000000c11117210 */ /* 0x010fe4000791e005 */
[----:B------:R-:W-:Y:S01]  /*09d0*/  LOP3.LUT R3, R31, 0x40, RZ, 0xc0, !PT ;  /* 0x000000401f037812 */ /* 0x000fe200078ec0ff */
[----:B------:R-:W-:Y:S01]  /*09e0*/  IMAD.HI R22, R22, 0x2, RZ ;  /* 0x0000000216167827 */ /* 0x000fe200078e02ff */
[----:B------:R-:W-:-:S03]  /*09f0*/  LOP3.LUT R12, R19, 0x7e, R38, 0x78, !PT ;  /* 0x0000007e130c7812 */ /* 0x000fc600078e7826 */
[----:B------:R-:W-:Y:S01]  /*0a00*/  IMAD R5, R23, 0x8, R28 ;  /* 0x0000000817057824 */ /* 0x000fe200078e021c */
[----:B------:R-:W-:Y:S01]  /*0a10*/  SHF.R.U32.HI R25, RZ, 0x5, R31 ;  /* 0x00000005ff197819 */ /* 0x000fe2000001161f */
[----:B------:R-:W-:Y:S01]  /*0a20*/  IMAD R12, R3, 0x40, R12 ;  /* 0x00000040030c7824 */ /* 0x000fe200078e020c */
[----:B------:R-:W-:Y:S02]  /*0a30*/  IADD3.X R13, PT, PT, R24, R13, R22, P0, P1 ;  /* 0x0000000d180d7210 */ /* 0x000fe400007e2416 */
[-C--:B------:R-:W-:Y:S02]  /*0a40*/  LEA R34, P1, R5, R17.reuse, 0x1 ;  /* 0x0000001105227211 */ /* 0x080fe400078208ff */
[----:B------:R-:W-:Y:S02]  /*0a50*/  LEA R36, P0, R28, R17, 0x1 ;  /* 0x000000111c247211 */ /* 0x000fe400078008ff */
[----:B------:R-:W-:Y:S02]  /*0a60*/  R2UR UR20, R25 ;  /* 0x00000000191472ca */ /* 0x000fe400000e0000 */
[----:B-1----:R-:W-:-:S02]  /*0a70*/  R2UR UR27, R27 ;  /* 0x000000001b1b72ca */ /* 0x002fc400000e0000 */
[-C--:B------:R-:W-:Y:S02]  /*0a80*/  LEA.HI.X.SX32 R35, R5, R13.reuse, 0x1, P1 ;  /* 0x0000000d05237211 */ /* 0x080fe400008f0eff */
[----:B------:R-:W-:Y:S02]  /*0a90*/  LEA.HI.X.SX32 R37, R28, R13, 0x1, P0 ;  /* 0x0000000d1c257211 */ /* 0x000fe400000f0eff */
[----:B------:R-:W-:Y:S01]  /*0aa0*/  LOP3.LUT R5, R12, 0x20, RZ, 0x3c, !PT ;  /* 0x000000200c057812 */ /* 0x000fe200078e3cff */
[----:B------:R-:W-:Y:S08]  /*0ab0*/  @P2 BRA `(.L_x_5) ;  /* 0x0000000000182947 */ /* 0x000ff00003800000 */
[----:B------:R-:W-:Y:S01]  /*0ac0*/  ELECT P0, URZ, PT ;  /* 0x0000000000ff782f */ /* 0x000fe20003800000 */
[----:B------:R-:W-:Y:S01]  /*0ad0*/  IMAD.MOV.U32 R13, RZ, RZ, 0x1 ;  /* 0x00000001ff0d7424 */ /* 0x000fe200078e00ff */
[----:B------:R-:W-:Y:S01]  /*0ae0*/  UMOV UR4, 0x40 ;  /* 0x0000004000047882 */ /* 0x000fe20000000000 */
[----:B------:R-:W-:Y:S01]  /*0af0*/  UVIRTCOUNT.DEALLOC.SMPOOL 0x80 ;  /* 0x000000800000784c */ /* 0x000fe20000000000 */
[----:B------:R-:W-:-:S09]  /*0b00*/  ULEA UR4, UR6, UR4, 0x18 ;  /* 0x0000000406047291 */ /* 0x000fd2000f8ec0ff */
[----:B------:R0:W-:Y:S03]  /*0b10*/  @P0 STS.U8 [UR4], R13 ;  /* 0x0000000dff000988 */ /* 0x0001e60008000004 */
.L_x_5:
[----:B------:R-:W-:Y:S01]  /*0b20*/  USHF.L.U32 UR4, UR20, 0x15, URZ ;  /* 0x0000001514047899 */ /* 0x000fe200080006ff */
[----:B-----5:R1:W-:Y:S01]  /*0b30*/  STS.U16 [R12+UR11+0x400], R9 ;  /* 0x000400090c007988 */ /* 0x0203e2000800040b */
[----:B------:R-:W-:Y:S01]  /*0b40*/  USHF.L.U32 UR5, UR20, 0x2, URZ ;  /* 0x0000000214057899 */ /* 0x000fe200080006ff */
[C---:B------:R-:W-:Y:S01]  /*0b50*/  LOP3.LUT R22, R12.reuse, 0x40, RZ, 0x3c, !PT ;  /* 0x000000400c167812 */ /* 0x040fe200078e3cff */
[----:B------:R-:W-:Y:S01]  /*0b60*/  ULOP3.LUT UR18, UR4, 0x600000, URZ, 0xc0, !UPT ;  /* 0x0060000004127892 */ /* 0x000fe2000f8ec0ff */
[----:B------:R-:W-:Y:S01]  /*0b70*/  LOP3.LUT P1, RZ, R31, 0xff, RZ, 0xc0, !PT ;  /* 0x000000ff1fff7812 */ /* 0x000fe2000782c0ff */
[----:B------:R-:W-:Y:S01]  /*0b80*/  ULOP3.LUT UR19, UR5, 0x10, URZ, 0xc0, !UPT ;  /* 0x0000001005137892 */ /* 0x000fe2000f8ec0ff */
[----:B------:R-:W-:Y:S01]  /*0b90*/  STS.U16 [R12+UR11], R0 ;  /* 0x000000000c007988 */ /* 0x000fe2000800040b */
[----:B------:R-:W-:Y:S01]  /*0ba0*/  UMOV UR6, 0x1 ;  /* 0x0000000100067882 */ /* 0x000fe20000000000 */
[----:B0-----:R-:W-:Y:S01]  /*0bb0*/  VIADD R13, R45, 0x80 ;  /* 0x000000802d0d7836 */ /* 0x001fe20000000000 */
[----:B------:R-:W-:Y:S01]  /*0bc0*/  UIADD3 UR32, UPT, UPT, UR19, UR18, UR27 ;  /* 0x0000001213207290 */ /* 0x000fe2000fffe01b */
[----:B-1----:R-:W-:Y:S01]  /*0bd0*/  LOP3.LUT R9, R12, 0x60, RZ, 0x3c, !PT ;  /* 0x000000600c097812 */ /* 0x002fe200078e3cff */
[----:B------:R-:W-:Y:S01]  /*0be0*/  STS.U16 [R12+UR11+0x800], R15 ;  /* 0x0008000f0c007988 */ /* 0x000fe2000800040b */
[----:B------:R-:W0:Y:S01]  /*0bf0*/  LDCU.64 UR8, c[0x0][0x3d0] ;  /* 0x00007a00ff0877ac */ /* 0x000e220008000a00 */
[----:B------:R-:W-:-:S02]  /*0c00*/  ISETP.GT.AND P0, PT, R13, RZ, PT ;  /* 0x000000ff0d00720c */ /* 0x000fc40003f04270 */
[----:B------:R1:W-:Y:S02]  /*0c10*/  STS.U16 [R12+UR11+0xc00], R2 ;  /* 0x000c00020c007988 */ /* 0x0003e4000800040b */
[----:B------:R-:W-:Y:S01]  /*0c20*/  VOTEU.ALL UP0, P1 ;  /* 0x0000000000ff7886 */ /* 0x000fe20000800000 */
[----:B------:R-:W-:Y:S01]  /*0c30*/  VOTEU.ALL UP1, P1 ;  /* 0x0000000000ff7886 */ /* 0x000fe20000820000 */
[----:B------:R-:W-:Y:S03]  /*0c40*/  STS.U16 [R5+UR11+0x100], R6 ;  /* 0x0001000605007988 */ /* 0x000fe6000800040b */
[----:B------:R-:W-:-:S04]  /*0c50*/  @!UP0 UIADD3 UR4, UPT, UPT, -UR6, 0x100000, URZ ;  /* 0x0010000006048890 */ /* 0x000fc8000fffe1ff */
[----:B------:R-:W-:Y:S02]  /*0c60*/  @!UP0 USHF.L.U32 UR5, UR4, 0xb, URZ ;  /* 0x0000000b04058899 */ /* 0x000fe400080006ff */
[----:B------:R-:W-:Y:S01]  /*0c70*/  @!UP0 USHF.L.U32 UR4, UR4, 0x1, URZ ;  /* 0x0000000104048899 */ /* 0x000fe200080006ff */
[----:B------:R-:W-:Y:S01]  /*0c80*/  STS.U16 [R5+UR11+0x500], R10 ;  /* 0x0005000a05007988 */ /* 0x000fe2000800040b */
[----:B-1----:R-:W-:-:S03]  /*0c90*/  PRMT R2, RZ, 0x7610, R2 ;  /* 0x00007610ff027816 */ /* 0x002fc60000000002 */
[----:B------:R-:W-:Y:S04]  /*0ca0*/  STS.U16 [R5+UR11+0x900], R20 ;  /* 0x0009001405007988 */ /* 0x000fe8000800040b */
[----:B------:R1:W-:Y:S04]  /*0cb0*/  STS.U16 [R5+UR11+0xd00], R4 ;  /* 0x000d000405007988 */ /* 0x0003e8000800040b */
[----:B------:R-:W-:Y:S04]  /*0cc0*/  STS.U16 [R22+UR11+0x200], R7 ;  /* 0x0002000716007988 */ /* 0x000fe8000800040b */
[----:B------:R-:W-:Y:S01]  /*0cd0*/  STS.U16 [R22+UR11+0x600], R11 ;  /* 0x0006000b16007988 */ /* 0x000fe2000800040b */
[----:B-1----:R-:W-:-:S03]  /*0ce0*/  PRMT R4, RZ, 0x7610, R4 ;  /* 0x00007610ff047816 */ /* 0x002fc60000000004 */
[----:B------:R-:W-:Y:S04]  /*0cf0*/  STS.U16 [R22+UR11+0xa00], R21 ;  /* 0x000a001516007988 */ /* 0x000fe8000800040b */
[----:B------:R-:W-:Y:S04]  /*0d00*/  STS.U16 [R22+UR11+0xe00], R16 ;  /* 0x000e001016007988 */ /* 0x000fe8000800040b */
[----:B------:R-:W-:Y:S04]  /*0d10*/  STS.U16 [R9+UR11+0x300], R8 ;  /* 0x0003000809007988 */ /* 0x000fe8000800040b */
[----:B------:R-:W-:Y:S04]  /*0d20*/  STS.U16 [R9+UR11+0x700], R14 ;  /* 0x0007000e09007988 */ /* 0x000fe8000800040b */
[----:B------:R1:W-:Y:S04]  /*0d30*/  STS.U16 [R9+UR11+0xb00], R26 ;  /* 0x000b001a09007988 */ /* 0x0003e8000800040b */
[----:B------:R2:W-:Y:S01]  /*0d40*/  STS.U16 [R9+UR11+0xf00], R18 ;  /* 0x000f001209007988 */ /* 0x0005e2000800040b */
[----:B------:R-:W-:Y:S01]  /*0d50*/  STTM.x16 tmem[UR32], RZ ;  /* 0x000000ff000079ed */ /* 0x000fe20008240020 */
[----:B------:R-:W3:Y:S02]  /*0d60*/  FENCE.VIEW.ASYNC.T ;  /* 0x00000000000073c6 */ /* 0x000ee40000000200 */
[----:B---3--:R-:W-:Y:S08]  /*0d70*/  BAR.SYNC.DEFER_BLOCKING 0x0 ;  /* 0x0000000000007b1d */ /* 0x008ff00000010000 */
[----:B-1----:R-:W1:Y:S01]  /*0d80*/  LDC.64 R26, c[0x0][0x390] ;  /* 0x0000e400ff1a7b82 */ /* 0x002e620000000a00 */
[----:B------:R-:W3:Y:S02]  /*0d90*/  FENCE.VIEW.ASYNC.S ;  /* 0x00000000000073c6 */ /* 0x000ee40000000000 */
[----:B---3--:R3:W4:Y:S05]  /*0da0*/  @!UP1 SYNCS.EXCH.64 URZ, [UR11+0x2c00], UR4 ;  /* 0x002c00040bff95b2 */ /* 0x00872a0008000100 */
[----:B----4-:R-:W-:Y:S06]  /*0db0*/  BAR.SYNC.DEFER_BLOCKING 0x0 ;  /* 0x0000000000007b1d */ /* 0x010fec0000010000 */
[----:B------:R-:W4:Y:S04]  /*0dc0*/  @P0 LDG.E.U16 R2, desc[UR24][R36.64] ;  /* 0x0000001824020981 */ /* 0x000f28000c1e1500 */
[----:B------:R-:W2:Y:S01]  /*0dd0*/  @P0 LDG.E.U16 R4, desc[UR24][R34.64] ;  /* 0x0000001822040981 */ /* 0x000ea2000c1e1500 */
[----:B------:R-:W-:Y:S01]  /*0de0*/  LOP3.LUT R0, R31, 0xf, RZ, 0xc0, !PT ;  /* 0x0000000f1f007812 */ /* 0x000fe200078ec0ff */
[----:B0-----:R-:W-:-:S02]  /*0df0*/  UIMAD UR8, UR10, UR8, URZ ;  /* 0x000000080a0872a4 */ /* 0x001fc4000f8e02ff */
[----:B------:R-:W-:-:S04]  /*0e00*/  @!UP0 UIADD3 UR14, UPT, UPT, -UR6, 0x100000, URZ ;  /* 0x00100000060e8890 */ /* 0x000fc8000fffe1ff */
[----:B------:R-:W-:Y:S02]  /*0e10*/  @!UP0 USHF.L.U32 UR15, UR14, 0xb, URZ ;  /* 0x0000000b0e0f8899 */ /* 0x000fe400080006ff */
[----:B------:R-:W-:Y:S01]  /*0e20*/  @!UP0 USHF.L.U32 UR14, UR14, 0x1, URZ ;  /* 0x000000010e0e8899 */ /* 0x000fe200080006ff */
[----:B------:R-:W-:Y:S01]  /*0e30*/  VOTEU.ALL UP1, P1 ;  /* 0x0000000000ff7886 */ /* 0x000fe20000820000 */
[----:B------:R-:W-:Y:S01]  /*0e40*/  SHF.R.U32.HI R13, RZ, 0x2, R31 ;  /* 0x00000002ff0d7819 */ /* 0x000fe2000001161f */
[----:B------:R-:W-:Y:S01]  /*0e50*/  IMAD R0, R0, UR9, RZ ;  /* 0x0000000900007c24 */ /* 0x000fe2000f8e02ff */
[----:B------:R-:W-:Y:S02]  /*0e60*/  USHF.L.U32 UR7, UR8, 0x1, URZ ;  /* 0x0000000108077899 */ /* 0x000fe400080006ff */
[----:B---3--:R-:W-:Y:S01]  /*0e70*/  UIMAD.WIDE UR4, UR8, 0x2, URZ ;  /* 0x00000002080478a5 */ /* 0x008fe2000f8e02ff */
[C---:B------:R-:W-:Y:S01]  /*0e80*/  IMAD.SHL.U32 R5, R0.reuse, 0x2, RZ ;  /* 0x0000000200057824 */ /* 0x040fe200078e00ff */
[----:B------:R-:W-:Y:S01]  /*0e90*/  UIADD3 UR12, UPT, UPT, UR27, 0x20, URZ ;  /* 0x000000201b0c7890 */ /* 0x000fe2000fffe0ff */
[----:B------:R-:W-:Y:S01]  /*0ea0*/  IMAD.HI R12, R0, 0x2, RZ ;  /* 0x00000002000c7827 */ /* 0x000fe200078e02ff */
[----:B------:R-:W-:Y:S01]  /*0eb0*/  LOP3.LUT R0, R31, 0xff, RZ, 0xc0, !PT ;  /* 0x000000ff1f007812 */ /* 0x000fe200078ec0ff */
[----:B------:R-:W-:Y:S01]  /*0ec0*/  VOTEU.ALL UP2, P1 ;  /* 0x0000000000ff7886 */ /* 0x000fe20000840000 */
[----:B-1----:R-:W-:Y:S01]  /*0ed0*/  IADD3 R26, P2, P3, R5, UR7, R26 ;  /* 0x00000007051a7c10 */ /* 0x002fe2000fb5e01a */
[----:B------:R-:W-:Y:S01]  /*0ee0*/  UIADD3 UR13, UPT, UPT, UR18, UR12, URZ ;  /* 0x0000000c120d7290 */ /* 0x000fe2000fffe0ff */
[----:B------:R-:W-:Y:S01]  /*0ef0*/  SHF.L.U32 R0, R0, 0x1, RZ ;  /* 0x0000000100007819 */ /* 0x000fe200000006ff */
[----:B------:R0:W1:Y:S01]  /*0f00*/  @!UP1 SYNCS.EXCH.64 URZ, [UR11+0x2c08], UR14 ;  /* 0x002c080e0bff95b2 */ /* 0x0000620008000100 */
[----:B------:R-:W-:Y:S01]  /*0f10*/  IADD3.X R12, PT, PT, R12, UR5, R27, P2, P3 ;  /* 0x000000050c0c7c10 */ /* 0x000fe200097e641b */
[----:B------:R-:W-:-:S02]  /*0f20*/  ULEA UR13, UR19, UR13, 0x10 ;  /* 0x0000000d130d7291 */ /* 0x000fc4000f8e80ff */
[----:B------:R-:W-:-:S04]  /*0f30*/  @!UP0 UIADD3 UR4, UPT, UPT, -UR6, 0x100000, URZ ;  /* 0x0010000006048890 */ /* 0x000fc8000fffe1ff */
[----:B------:R-:W-:Y:S02]  /*0f40*/  @!UP0 USHF.L.U32 UR5, UR4, 0xb, URZ ;  /* 0x0000000b04058899 */ /* 0x000fe400080006ff */
[----:B------:R-:W-:Y:S02]  /*0f50*/  @!UP0 USHF.L.U32 UR4, UR4, 0x1, URZ ;  /* 0x0000000104048899 */ /* 0x000fe400080006ff */
[----:B------:R-:W-:Y:S01]  /*0f60*/  UIADD3 UR8, UPT, UPT, UR11, 0x2400, URZ ;  /* 0x000024000b087890 */ /* 0x000fe2000fffe0ff */
[----:B------:R-:W-:Y:S02]  /*0f70*/  ISETP.EQ.U32.AND P2, PT, RZ, UR20, P0 ;  /* 0x00000014ff007c0c */ /* 0x000fe40008742070 */
[----:B------:R-:W-:-:S05]  /*0f80*/  LOP3.LUT R39, R0, 0x30, R13, 0x78, !PT ;  /* 0x0000003000277812 */ /* 0x000fca00078e780d */
[----:B----4-:R0:W-:Y:S04]  /*0f90*/  STS.U16 [R39+UR11+0x2000], R2 ;  /* 0x0020000227007988 */ /* 0x0101e8000800040b */
[----:B--2---:R0:W-:Y:S01]  /*0fa0*/  STS.U16 [R39+UR11+0x2200], R4 ;  /* 0x0022000427007988 */ /* 0x0041e2000800040b */
[----:B-1----:R1:W-:Y:S06]  /*0fb0*/  MEMBAR.ALL.CTA ;  /* 0x0000000000007992 */ /* 0x0023ec0000008000 */
[----:B-1----:R-:W-:Y:S04]  /*0fc0*/  FENCE.VIEW.ASYNC.S ;  /* 0x00000000000073c6 */ /* 0x002fe80000000000 */
[----:B------:R-:W1:Y:S02]  /*0fd0*/  FENCE.VIEW.ASYNC.S ;  /* 0x00000000000073c6 */ /* 0x000e640000000000 */
[----:B-1----:R0:W1:Y:S02]  /*0fe0*/  @!UP2 SYNCS.EXCH.64 URZ, [UR11+0x2400], UR4 ;  /* 0x002400040bffa5b2 */ /* 0x0020640008000100 */
[----:B-1----:R-:W-:Y:S06]  /*0ff0*/  BAR.SYNC.DEFER_BLOCKING 0x0 ;  /* 0x0000000000007b1d */ /* 0x002fec0000010000 */
[----:B0-----:R-:W-:Y:S05]  /*1000*/  @!P2 BRA `(.L_x_6) ;  /* 0x000000000068a947 */ /* 0x001fea0003800000 */
[----:B------:R-:W-:Y:S02]  /*1010*/  UIADD3 UR4, UPT, UPT, UR11, 0x2000, URZ ;  /* 0x000020000b047890 */ /* 0x000fe4000fffe0ff */
[----:B------:R-:W-:Y:S02]  /*1020*/  USHF.R.U32.HI UR5, URZ, 0x4, UR11 ;  /* 0x00000004ff057899 */ /* 0x000fe4000801160b */
[----:B------:R-:W-:Y:S02]  /*1030*/  USHF.R.U32.HI UR6, URZ, 0x4, UR4 ;  /* 0x00000004ff067899 */ /* 0x000fe40008011604 */
[----:B------:R-:W-:Y:S02]  /*1040*/  USGXT.U32 UR4, UR5, 0xe ;  /* 0x0000000e0504789a */ /* 0x000fe40008000000 */
[----:B------:R-:W-:Y:S01]  /*1050*/  USGXT.U32 UR6, UR6, 0xe ;  /* 0x0000000e0606789a */ /* 0x000fe20008000000 */
[----:B------:R-:W-:Y:S01]  /*1060*/  UMOV UR14, 0x1000080 ;  /* 0x01000080000e7882 */ /* 0x000fe20000000000 */
[----:B------:R-:W-:Y:S01]  /*1070*/  UMOV UR15, 0x40004040 ;  /* 0x40004040000f7882 */ /* 0x000fe20000000000 */
[----:B------:R-:W-:Y:S01]  /*1080*/  UMOV UR16, 0xfffffffe ;  /* 0xfffffffe00107882 */ /* 0x000fe20000000000 */
[----:B------:R-:W-:Y:S01]  /*1090*/  UMOV UR17, 0x7fffbfdf ;  /* 0x7fffbfdf00117882 */ /* 0x000fe20000000000 */
[----:B------:R-:W-:Y:S01]  /*10a0*/  UMOV UR5, URZ ;  /* 0x000000ff00057c82 */ /* 0x000fe20008000000 */
[----:B------:R-:W-:Y:S01]  /*10b0*/  UMOV UR7, URZ ;  /* 0x000000ff00077c82 */ /* 0x000fe20008000000 */
[----:B------:R-:W-:-:S02]  /*10c0*/  ULOP3.LUT UR22, UR4, 0x1000000, URZ, 0xfc, !UPT ;  /* 0x0100000004167892 */ /* 0x000fc4000f8efcff */
[----:B------:R-:W-:Y:S02]  /*10d0*/  UIADD3.64 UR14, UPT, UPT, UR4, UR14, URZ ;  /* 0x0000000e040e7297 */ /* 0x000fe4000fffe0ff */
[----:B------:R-:W-:Y:S01]  /*10e0*/  UIADD3.64 UR16, UPT, UPT, UR6, -UR16, URZ ;  /* 0x8000001006107297 */ /* 0x000fe2000fffe0ff */
[----:B------:R-:W-:Y:S01]  /*10f0*/  UMOV UR28, 0x0 ;  /* 0x00000000001c7882 */ /* 0x000fe20000000000 */
[----:B------:R-:W-:Y:S01]  /*1100*/  UMOV UR29, 0x8048490 ;  /* 0x08048490001d7882 */ /* 0x000fe20000000000 */
[----:B------:R-:W-:Y:S01]  /*1110*/  UMOV UR4, UR8 ;  /* 0x0000000800047c82 */ /* 0x000fe20008000000 */
[----:B------:R-:W-:Y:S01]  /*1120*/  UMOV UR23, 0x40004040 ;  /* 0x4000404000177882 */ /* 0x000fe20000000000 */
[----:B------:R-:W-:Y:S01]  /*1130*/  UMOV UR7, 0x80004020 ;  /* 0x8000402000077882 */ /* 0x000fe20000000000 */
[----:B------:R-:W-:Y:S01]  /*1140*/  UMOV UR30, 0x0 ;  /* 0x00000000001e7882 */ /* 0x000fe20000000000 */
[----:B------:R-:W-:Y:S01]  /*1150*/  UMOV UR31, 0x8048490 ;  /* 0x08048490001f7882 */ /* 0x000fe20000000000 */
[----:B------:R-:W-:Y:S01]  /*1160*/  UMOV UR4, UR4 ;  /* 0x0000000400047c82 */ /* 0x000fe20008000000 */
[----:B------:R0:W-:Y:S01]  /*1170*/  UTCHMMA gdesc[UR22], gdesc[UR6], tmem[UR12], tmem[UR28], idesc[UR29], !UPT ;  /* 0x00ff1c06160075ea */ /* 0x0001e2000f80000c */
[----:B------:R0:W-:Y:S01]  /*1180*/  UTCHMMA gdesc[UR14], gdesc[UR16], tmem[UR12], tmem[UR30], idesc[UR31], UPT ;  /* 0x00ff1e100e0075ea */ /* 0x0001e2000b80000c */
[----:B------:R0:W-:Y:S01]  /*1190*/  UTCBAR [UR4], URZ ;  /* 0x000000ff040073e9 */ /* 0x0001e200080000ff */
[----:B------:R-:W-:Y:S01]  /*11a0*/  NOP ;  /* 0x0000000000007918 */ /* 0x000fe20000000000 */
.L_x_6:
[----:B------:R-:W-:Y:S05]  /*11b0*/  @!P0 BRA `(.L_x_7) ;  /* 0x0000000000088947 */ /* 0x000fea0003800000 */
[----:B------:R-:W1:Y:S02]  /*11c0*/  SYNCS.PHASECHK.TRANS64.TRYWAIT P3, [UR11+0x2400], RZ ;  /* 0x002400ffff0075a7 */ /* 0x000e64000806110b */
[----:B-1----:R-:W-:Y:S05]  /*11d0*/  @!P3 BRA `(.L_x_8) ;  /* 0x0000002800acb947 */ /* 0x002fea0003800000 */
.L_x_7:
[----:B------:R-:W1:Y:S01]  /*11e0*/  S2R R20, SR_TID.X ;  /* 0x0000000000147919 */ /* 0x000e620000002100 */
[----:B0-----:R-:W0:Y:S01]  /*11f0*/  LDCU UR4, c[0x0][0x3a8] ;  /* 0x00007500ff0477ac */ /* 0x001e220008000800 */
[----:B------:R-:W2:Y:S01]  /*1200*/  LDC R18, c[0x0][0x3d8] ;  /* 0x0000f600ff127b82 */ /* 0x000ea20000000800 */
[----:B------:R-:W-:-:S07]  /*1210*/  LOP3.LUT R13, R13, 0x38, RZ, 0xc0, !PT ;  /* 0x000000380d0d7812 */ /* 0x000fce00078ec0ff */
[----:B------:R-:W-:Y:S06]  /*1220*/  BAR.SYNC.DEFER_BLOCKING 0x0 ;  /* 0x0000000000007b1d */ /* 0x000fec0000010000 */
[----:B------:R-:W-:Y:S01]  /*1230*/  LDTM.16dp32bit_t0_t15.x8 R4, tmem[UR13] ;  /* 0x0000000d000479ee */ /* 0x000fe20008980000 */
[----:B------:R-:W0:Y:S01]  /*1240*/  LDTM.16dp32bit_t16_t31.x8 R4, tmem[UR13+0x8] ;  /* 0x0000080d000479ee */ /* 0x000e2200089a0000 */
[----:B------:R-:W3:Y:S01]  /*1250*/  @!P1 SYNCS.CCTL.IV [UR11+0x2400] ;  /* 0x00240000ff0099b1 */ /* 0x000ee2000800000b */
[----:B------:R-:W-:Y:S01]  /*1260*/  NOP ;  /* 0x0000000000007918 */ /* 0x000fe20000000000 */
[----:B-1----:R-:W-:-:S02]  /*1270*/  LOP3.LUT R0, R20, 0x6f, RZ, 0xc0, !PT ;  /* 0x0000006f14007812 */ /* 0x002fc400078ec0ff */
[----:B------:R-:W-:Y:S02]  /*1280*/  LOP3.LUT R15, R20, 0x80, RZ, 0xc0, !PT ;  /* 0x00000080140f7812 */ /* 0x000fe400078ec0ff */
[----:B------:R-:W-:Y:S01]  /*1290*/  SHF.R.U32.HI R43, RZ, 0x1, R20 ;  /* 0x00000001ff2b7819 */ /* 0x000fe20000011614 */
[----:B0-----:R-:W-:Y:S01]  /*12a0*/  FMUL R4, R4, UR4 ;  /* 0x0000000404047c20 */ /* 0x001fe20008400000 */
[----:B------:R-:W-:Y:S01]  /*12b0*/  LEA.HI R0, R15, R0, RZ, 0x1d ;  /* 0x000000000f007211 */ /* 0x000fe200078fe8ff */
[----:B------:R-:W-:Y:S01]  /*12c0*/  FMUL R2, R5, UR4 ;  /* 0x0000000405027c20 */ /* 0x000fe20008400000 */
[----:B------:R-:W-:Y:S01]  /*12d0*/  LOP3.LUT R43, R43, 0x8, RZ, 0xc0, !PT ;  /* 0x000000082b2b7812 */ /* 0x000fe200078ec0ff */
[----:B------:R-:W-:Y:S01]  /*12e0*/  FMUL R6, R6, UR4 ;  /* 0x0000000406067c20 */ /* 0x000fe20008400000 */
[----:B------:R-:W-:Y:S01]  /*12f0*/  FMUL R9, R9, UR4 ;  /* 0x0000000409097c20 */ /* 0x000fe20008400000 */
[----:B------:R-:W-:Y:S01]  /*1300*/  IMAD.IADD R0, R45, 0x1, R0 ;  /* 0x000000012d007824 */ /* 0x000fe200078e0200 */
[----:B------:R-:W-:Y:S01]  /*1310*/  LOP3.LUT R15, R43, 0x7, RZ, 0xfc, !PT ;  /* 0x000000072b0f7812 */ /* 0x000fe200078efcff */
[----:B------:R-:W-:Y:S01]  /*1320*/  FMUL R11, R11, UR4 ;  /* 0x000000040b0b7c20 */ /* 0x000fe20008400000 */
[----:B------:R-:W-:-:S02]  /*1330*/  LOP3.LUT R17, R43, 0x3, RZ, 0xfc, !PT ;  /* 0x000000032b117812 */ /* 0x000fc400078efcff */
[C---:B------:R-:W-:Y:S02]  /*1340*/  ISETP.GE.AND P3, PT, R0.reuse, R15, PT ;  /* 0x0000000f0000720c */ /* 0x040fe40003f66270 */
[CC--:B------:R-:W-:Y:S02]  /*1350*/  ISETP.GE.AND P5, PT, R0.reuse, R43.reuse, PT ;  /* 0x0000002b0000720c */ /* 0x0c0fe40003fa6270 */
[----:B------:R-:W-:Y:S02]  /*1360*/  LOP3.LUT R15, R43, 0x2, RZ, 0xfc, !PT ;  /* 0x000000022b0f7812 */ /* 0x000fe400078efcff */
[----:B------:R-:W-:Y:S02]  /*1370*/  ISETP.GT.AND P4, PT, R0, R43, PT ;  /* 0x0000002b0000720c */ /* 0x000fe40003f84270 */
[----:B------:R-:W-:Y:S02]  /*1380*/  FSEL R5, R4, -INF , P5 ;  /* 0xff80000004057808 */ /* 0x000fe40002800000 */
[----:B------:R-:W-:Y:S01]  /*1390*/  ISETP.GE.AND P5, PT, R0, R15, PT ;  /* 0x0000000f0000720c */ /* 0x000fe20003fa6270 */
[----:B------:R-:W-:Y:S01]  /*13a0*/  FMUL R15, R7, UR4 ;  /* 0x00000004070f7c20 */ /* 0x000fe20008400000 */
[----:B------:R-:W-:-:S02]  /*13b0*/  FSEL R4, R2, -INF , P4 ;  /* 0xff80000002047808 */ /* 0x000fc40002000000 */
[----:B------:R-:W-:Y:S02]  /*13c0*/  ISETP.GE.AND P4, PT, R0, R17, PT ;  /* 0x000000110000720c */ /* 0x000fe40003f86270 */
[C---:B------:R-:W-:Y:S02]  /*13d0*/  LOP3.LUT R17, R43.reuse, 0x4, RZ, 0xfc, !PT ;  /* 0x000000042b117812 */ /* 0x040fe400078efcff */
[----:B------:R-:W-:Y:S01]  /*13e0*/  FSEL R7, R6, -INF , P5 ;  /* 0xff80000006077808 */ /* 0x000fe20002800000 */
[----:B------:R-:W-:Y:S01]  /*13f0*/  FMUL R6, R8, UR4 ;  /* 0x0000000408067c20 */ /* 0x000fe20008400000 */
[----:B------:R-:W-:Y:S01]  /*1400*/  ISETP.GE.AND P5, PT, R0, R17, PT ;  /* 0x000000110000720c */ /* 0x000fe20003fa6270 */
[----:B------:R-:W-:Y:S01]  /*1410*/  FMUL R8, R10, UR4 ;  /* 0x000000040a087c20 */ /* 0x000fe20008400000 */
[C---:B------:R-:W-:Y:S02]  /*1420*/  LOP3.LUT R19, R43.reuse, 0x5, RZ, 0xfc, !PT ;  /* 0x000000052b137812 */ /* 0x040fe400078efcff */
[----:B------:R-:W-:-:S02]  /*1430*/  LOP3.LUT R17, R43, 0x6, RZ, 0xfc, !PT ;  /* 0x000000062b117812 */ /* 0x000fc400078efcff */
[----:B------:R-:W-:Y:S02]  /*1440*/  FSEL R15, R15, -INF , P4 ;  /* 0xff8000000f0f7808 */ /* 0x000fe40002000000 */
[----:B------:R-:W-:Y:S02]  /*1450*/  FSEL R6, R6, -INF , P5 ;  /* 0xff80000006067808 */ /* 0x000fe40002800000 */
[C---:B------:R-:W-:Y:S02]  /*1460*/  ISETP.GE.AND P4, PT, R0.reuse, R19, PT ;  /* 0x000000130000720c */ /* 0x040fe40003f86270 */
[----:B------:R-:W-:Y:S02]  /*1470*/  ISETP.GE.AND P5, PT, R0, R17, PT ;  /* 0x000000110000720c */ /* 0x000fe40003fa6270 */
[----:B------:R-:W-:Y:S02]  /*1480*/  FMNMX3 R2, R5, R4, R7, !PT ;  /* 0x0000000405027276 */ /* 0x000fe40007800007 */
[----:B------:R-:W-:-:S02]  /*1490*/  FSEL R9, R9, -INF , P4 ;  /* 0xff80000009097808 */ /* 0x000fc40002000000 */
[----:B------:R-:W-:Y:S02]  /*14a0*/  FSEL R8, R8, -INF , P5 ;  /* 0xff80000008087808 */ /* 0x000fe40002800000 */
[----:B------:R-:W-:Y:S02]  /*14b0*/  FMNMX3 R2, R2, R15, R6, !PT ;  /* 0x0000000f02027276 */ /* 0x000fe40007800006 */
[----:B------:R-:W-:Y:S02]  /*14c0*/  FSEL R11, R11, -INF , P3 ;  /* 0xff8000000b0b7808 */ /* 0x000fe40001800000 */
[----:B------:R-:W-:Y:S02]  /*14d0*/  FMNMX3 R2, R2, R9, R8, !PT ;  /* 0x0000000902027276 */ /* 0x000fe40007800008 */
[----:B------:R-:W-:Y:S02]  /*14e0*/  SHF.R.U32.HI R10, RZ, 0x4, R20 ;  /* 0x00000004ff0a7819 */ /* 0x000fe40000011614 */
[----:B------:R-:W-:-:S02]  /*14f0*/  FMNMX R14, R11, R2, !PT ;  /* 0x000000020b0e7209 */ /* 0x000fc40007800000 */
[--C-:B------:R-:W-:Y:S02]  /*1500*/  LOP3.LUT R41, R13, 0x1f, R20.reuse, 0xf8, !PT ;  /* 0x0000001f0d297812 */ /* 0x100fe400078ef814 */
[----:B------:R-:W-:Y:S01]  /*1510*/  SGXT.U32 R10, R10, 0x4 ;  /* 0x000000040a0a781a */ /* 0x000fe20000000000 */
[----:B------:R-:W0:Y:S01]  /*1520*/  SHFL.BFLY PT, R17, R14, 0x10, 0x1f ;  /* 0x0e001f000e117f89 */ /* 0x000e2200000e0000 */
[----:B------:R-:W-:Y:S01]  /*1530*/  SHF.R.U32.HI R19, RZ, 0x1, R20 ;  /* 0x00000001ff137819 */ /* 0x000fe20000011614 */
[----:B------:R-:W-:Y:S02]  /*1540*/  IMAD.SHL.U32 R41, R41, 0x10, RZ ;  /* 0x0000001029297824 */ /* 0x000fe400078e00ff */
[----:B--2---:R-:W-:-:S03]  /*1550*/  IMAD R13, R10, R18, RZ ;  /* 0x000000120a0d7224 */ /* 0x004fc600078e02ff */
[----:B------:R-:W-:Y:S02]  /*1560*/  LOP3.LUT R10, R41, 0x1b0, RZ, 0xc0, !PT ;  /* 0x000001b0290a7812 */ /* 0x000fe400078ec0ff */
[C---:B------:R-:W-:Y:S02]  /*1570*/  LEA R32, P3, R13.reuse, R26, 0x1 ;  /* 0x0000001a0d207211 */ /* 0x040fe400078608ff */
[----:B------:R-:W-:Y:S02]  /*1580*/  LOP3.LUT R10, R10, 0x40, R19, 0xf8, !PT ;  /* 0x000000400a0a7812 */ /* 0x000fe400078ef813 */
[----:B------:R-:W-:-:S03]  /*1590*/  LEA.HI.X.SX32 R33, R13, R12, 0x1, P3 ;  /* 0x0000000c0d217211 */ /* 0x000fc600018f0eff */
[----:B------:R-:W-:Y:S01]  /*15a0*/  VIADD R42, R10, UR11 ;  /* 0x0000000b0a2a7c36 */ /* 0x000fe20008000000 */
[----:B0-----:R-:W-:Y:S01]  /*15b0*/  FMNMX3 R2, R14, -INF , R17, !PT ;  /* 0xff8000000e027876 */ /* 0x001fe20007800011 */
[--C-:B------:R-:W-:Y:S01]  /*15c0*/  IMAD R17, R18, 0x10, R13.reuse ;  /* 0x0000001012117824 */ /* 0x100fe200078e020d */
[----:B------:R-:W-:-:S03]  /*15d0*/  PRMT R13, RZ, 0x7610, R13 ;  /* 0x00007610ff0d7816 */ /* 0x000fc6000000000d */
[----:B------:R-:W-:Y:S01]  /*15e0*/  FADD R16, -R2, -INF ;  /* 0xff80000002107421 */ /* 0x000fe20000000100 */
[----:B------:R-:W-:-:S03]  /*15f0*/  LEA R26, P4, R17, R26, 0x1 ;  /* 0x0000001a111a7211 */ /* 0x000fc600078808ff */
[----:B------:R-:W-:Y:S01]  /*1600*/  FMUL R16, R16, 1.4426950216293334961 ;  /* 0x3fb8aa3b10107820 */ /* 0x000fe20000400000 */
[----:B------:R-:W-:Y:S02]  /*1610*/  LEA.HI.X.SX32 R27, R17, R12, 0x1, P4 ;  /* 0x0000000c111b7211 */ /* 0x000fe400020f0eff */
[----:B------:R-:W-:Y:S01]  /*1620*/  PRMT R17, RZ, 0x7610, R17 ;  /* 0x00007610ff117816 */ /* 0x000fe20000000011 */
[----:B------:R-:W3:Y:S02]  /*1630*/  MUFU.EX2 R21, R16 ;  /* 0x0000001000157308 */ /* 0x000ee40000000800 */
[----:B---3--:R0:W-:Y:S01]  /*1640*/  STSM.16.M88 [R42+0x2000], R21 ;  /* 0x002000152a007844 */ /* 0x0081e20000000000 */
[----:B------:R-:W-:Y:S06]  /*1650*/  BAR.SYNC.DEFER_BLOCKING 0x0 ;  /* 0x0000000000007b1d */ /* 0x000fec0000010000 */
[----:B------:R-:W2:Y:S04]  /*1660*/  @P0 LDG.E.U16 R13, desc[UR24][R32.64] ;  /* 0x00000018200d0981 */ /* 0x000ea8000c1e1500 */
[----:B------:R-:W3:Y:S01]  /*1670*/  @P0 LDG.E.U16 R17, desc[UR24][R26.64] ;  /* 0x000000181a110981 */ /* 0x000ee2000c1e1500 */
[--C-:B------:R-:W-:Y:S01]  /*1680*/  FADD R5, R5, -R2.reuse ;  /* 0x8000000205057221 */ /* 0x100fe20000000000 */
[--C-:B------:R-:W-:Y:S01]  /*1690*/  FADD R7, R7, -R2.reuse ;  /* 0x8000000207077221 */ /* 0x100fe20000000000 */
[--C-:B------:R-:W-:Y:S01]  /*16a0*/  FADD R15, R15, -R2.reuse ;  /* 0x800000020f0f7221 */ /* 0x100fe20000000000 */
[--C-:B------:R-:W-:Y:S01]  /*16b0*/  FADD R10, R6, -R2.reuse ;  /* 0x80000002060a7221 */ /* 0x100fe20000000000 */
[----:B------:R-:W-:Y:S01]  /*16c0*/  FMUL R12, R5, 1.4426950216293334961 ;  /* 0x3fb8aa3b050c7820 */ /* 0x000fe20000400000 */
[--C-:B------:R-:W-:Y:S01]  /*16d0*/  FADD R5, R4, -R2.reuse ;  /* 0x8000000204057221 */ /* 0x100fe20000000000 */
[----:B------:R-:W-:Y:S01]  /*16e0*/  FMUL R7, R7, 1.4426950216293334961 ;  /* 0x3fb8aa3b07077820 */ /* 0x000fe20000400000 */
[----:B------:R-:W-:Y:S01]  /*16f0*/  FMUL R15, R15, 1.4426950216293334961 ;  /* 0x3fb8aa3b0f0f7820 */ /* 0x000fe20000400000 */
[----:B------:R1:W-:Y:S01]  /*1700*/  MUFU.EX2 R4, R12 ;  /* 0x0000000c00047308 */ /* 0x0003e20000000800 */
[----:B------:R-:W-:Y:S01]  /*1710*/  FMUL R5, R5, 1.4426950216293334961 ;  /* 0x3fb8aa3b05057820 */ /* 0x000fe20000400000 */
[----:B------:R-:W-:Y:S01]  /*1720*/  FMUL R14, R10, 1.4426950216293334961 ;  /* 0x3fb8aa3b0a0e7820 */ /* 0x000fe20000400000 */
[--C-:B------:R-:W-:Y:S01]  /*1730*/  FADD R10, R9, -R2.reuse ;  /* 0x80000002090a7221 */ /* 0x100fe20000000000 */
[----:B------:R-:W-:Y:S01]  /*1740*/  ISETP.NE.U32.AND P3, PT, R3, RZ, PT ;  /* 0x000000ff0300720c */ /* 0x000fe20003f65070 */
[--C-:B------:R-:W-:Y:S01]  /*1750*/  FADD R11, R11, -R2.reuse ;  /* 0x800000020b0b7221 */ /* 0x100fe20000000000 */
[----:B------:R-:W-:Y:S01]  /*1760*/  LOP3.LUT R41, R41, 0x1f0, RZ, 0xc0, !PT ;  /* 0x000001f029297812 */ /* 0x000fe200078ec0ff */
[----:B------:R-:W-:Y:S01]  /*1770*/  UIADD3 UR33, UPT, UPT, UR27, 0x30, URZ ;  /* 0x000000301b217890 */ /* 0x000fe2000fffe0ff */
[----:B------:R-:W4:Y:S01]  /*1780*/  MUFU.EX2 R5, R5 ;  /* 0x0000000500057308 */ /* 0x000f220000000800 */
[----:B-1----:R-:W-:Y:S01]  /*1790*/  FMUL R12, R10, 1.4426950216293334961 ;  /* 0x3fb8aa3b0a0c7820 */ /* 0x002fe20000400000 */
[----:B------:R-:W-:Y:S01]  /*17a0*/  FADD R10, R8, -R2 ;  /* 0x80000002080a7221 */ /* 0x000fe20000000000 */
[----:B------:R-:W-:Y:S01]  /*17b0*/  FMUL R11, R11, 1.4426950216293334961 ;  /* 0x3fb8aa3b0b0b7820 */ /* 0x000fe20000400000 */
[----:B------:R-:W-:-:S02]  /*17c0*/  UIADD3 UR18, UPT, UPT, UR18, UR33, URZ ;  /* 0x0000002112127290 */ /* 0x000fc4000fffe0ff */
[----:B------:R-:W-:Y:S02]  /*17d0*/  FMUL R10, R10, 1.4426950216293334961 ;  /* 0x3fb8aa3b0a0a7820 */ /* 0x000fe40000400000 */
[----:B------:R-:W1:Y:S01]  /*17e0*/  MUFU.EX2 R7, R7 ;  /* 0x0000000700077308 */ /* 0x000e620000000800 */
[----:B------:R-:W-:-:S07]  /*17f0*/  ULEA UR26, UR19, UR18, 0x10 ;  /* 0x00000012131a7291 */ /* 0x000fce000f8e80ff */
[----:B------:R5:W0:Y:S01]  /*1800*/  MUFU.EX2 R6, R15 ;  /* 0x0000000f00067308 */ /* 0x000a220000000800 */
[----:B----4-:R-:W-:Y:S01]  /*1810*/  FADD R16, R4, R5 ;  /* 0x0000000504107221 */ /* 0x010fe20000000000 */
[----:B------:R-:W-:-:S06]  /*1820*/  F2FP.BF16.F32.PACK_AB R4, R5, R4 ;  /* 0x000000040504723e */ /* 0x000fcc00000010ff */
[----:B------:R0:W-:Y:S01]  /*1830*/  MUFU.EX2 R8, R12 ;  /* 0x0000000c00087308 */ /* 0x0001e20000000800 */
[----:B-1----:R-:W-:Y:S01]  /*1840*/  FADD R3, R7, R16 ;  /* 0x0000001007037221 */ /* 0x002fe20000000000 */
[----:B-----5:R-:W-:-:S04]  /*1850*/  SEL R15, RZ, 0x90, !P3 ;  /* 0x00000090ff0f7807 */ /* 0x020fc80005800000 */
[----:B------:R-:W-:Y:S02]  /*1860*/  LOP3.LUT R38, R15, 0x17e, R38, 0x78, !PT ;  /* 0x0000017e0f267812 */ /* 0x000fe400078e7826 */
[----:B------:R-:W1:Y:S01]  /*1870*/  MUFU.EX2 R9, R14 ;  /* 0x0000000e00097308 */ /* 0x000e620000000800 */
[C---:B0-----:R-:W-:Y:S01]  /*1880*/  FADD R12, R6.reuse, R3 ;  /* 0x00000003060c7221 */ /* 0x041fe20000000000 */
[----:B------:R-:W-:Y:S01]  /*1890*/  F2FP.BF16.F32.PACK_AB R5, R6, R7 ;  /* 0x000000070605723e */ /* 0x000fe200000010ff */
[----:B------:R0:W4:Y:S01]  /*18a0*/  LDSM.16.M88 R3, [R41+UR11+0x2000] ;  /* 0x0020000b2903783b */ /* 0x0001220008000000 */
[----:B------:R-:W-:Y:S06]  /*18b0*/  BAR.SYNC.DEFER_BLOCKING 0x0 ;  /* 0x0000000000007b1d */ /* 0x000fec0000010000 */
[----:B------:R-:W5:Y:S01]  /*18c0*/  MUFU.EX2 R10, R10 ;  /* 0x0000000a000a7308 */ /* 0x000f620000000800 */
[----:B-1----:R-:W-:Y:S01]  /*18d0*/  FADD R15, R9, R12 ;  /* 0x0000000c090f7221 */ /* 0x002fe20000000000 */
[----:B------:R-:W-:-:S06]  /*18e0*/  F2FP.BF16.F32.PACK_AB R6, R8, R9 ;  /* 0x000000090806723e */ /* 0x000fcc00000010ff */
[----:B------:R-:W1:Y:S01]  /*18f0*/  MUFU.EX2 R11, R11 ;  /* 0x0000000b000b7308 */ /* 0x000e620000000800 */
[----:B------:R-:W-:-:S04]  /*1900*/  FADD R15, R8, R15 ;  /* 0x0000000f080f7221 */ /* 0x000fc80000000000 */
[----:B-----5:R-:W-:-:S04]  /*1910*/  FADD R20, R10, R15 ;  /* 0x0000000f0a147221 */ /* 0x020fc80000000000 */
[C---:B-1----:R-:W-:Y:S01]  /*1920*/  FADD R20, R11.reuse, R20 ;  /* 0x000000140b147221 */ /* 0x042fe20000000000 */
[----:B------:R-:W-:-:S04]  /*1930*/  F2FP.BF16.F32.PACK_AB R7, R11, R10 ;  /* 0x0000000a0b07723e */ /* 0x000fc800000010ff */
[----:B------:R0:W1:Y:S04]  /*1940*/  SHFL.BFLY PT, R22, R20, 0x10, 0x1f ;  /* 0x0e001f0014167f89 */ /* 0x00006800000e0000 */
[----:B--2---:R0:W-:Y:S04]  /*1950*/  STS.U16 [R38+UR11+0x2000], R13 ;  /* 0x0020000d26007988 */ /* 0x0041e8000800040b */
[----:B---3--:R0:W-:Y:S01]  /*1960*/  STS.U16 [R38+UR11+0x2200], R17 ;  /* 0x0022001126007988 */ /* 0x0081e2000800040b */
[----:B-1--4-:R-:W-:Y:S05]  /*1970*/  @!P0 BRA `(.L_x_9) ;  /* 0x0000000000088947 */ /* 0x012fea0003800000 */
[----:B------:R1:W-:Y:S01]  /*1980*/  STTM.16dp32bit_t0_t15.x4 tmem[UR26], R4 ;  /* 0x00000004000079ed */ /* 0x0003e2000890001a */
[----:B------:R1:W-:Y:S02]  /*1990*/  STTM.16dp32bit_t16_t31.x4 tmem[UR26+0x4], R4 ;  /* 0x00000404000079ed */ /* 0x0003e4000892001a */
.L_x_9:
[----:B------:R-:W2:Y:S02]  /*19a0*/  FENCE.VIEW.ASYNC.T ;  /* 0x00000000000073c6 */ /* 0x000ea40000000200 */
[----:B--2---:R-:W-:Y:S06]  /*19b0*/  BAR.SYNC.DEFER_BLOCKING 0x0 ;  /* 0x0000000000007b1d */ /* 0x004fec0000010000 */
[----:B01----:R-:W0:Y:S01]  /*19c0*/  LDTM.x16 R4, tmem[UR32] ;  /* 0x00000020000479ee */ /* 0x003e220008240000 */
[----:B------:R-:W-:Y:S01]  /*19d0*/  NOP ;  /* 0x0000000000007918 */ /* 0x000fe20000000000 */
[----:B------:R-:W-:Y:S05]  /*19e0*/  @!P0 BRA `(.L_x_10) ;  /* 0x0000000000448947 */ /* 0x000fea0003800000 */
[C---:B0-----:R-:W-:Y:S01]  /*19f0*/  FMUL R4, R3.reuse, R4 ;  /* 0x0000000403047220 */ /* 0x041fe20000400000 */
[C---:B------:R-:W-:Y:S01]  /*1a00*/  FMUL R5, R3.reuse, R5 ;  /* 0x0000000503057220 */ /* 0x040fe20000400000 */
        /* <DEDUP_REMOVED lines=13> */
[----:B------:R-:W-:-:S04]  /*1ae0*/  FMUL R19, R3, R19 ;  /* 0x0000001303137220 */ /* 0x000fc80000400000 */
[----:B------:R1:W-:Y:S03]  /*1af0*/  STTM.x16 tmem[UR32], R4 ;  /* 0x00000004000079ed */ /* 0x0003e60008240020 */
.L_x_10:
[----:B0-----:R-:W0:Y:S02]  /*1b00*/  FENCE.VIEW.ASYNC.T ;  /* 0x00000000000073c6 */ /* 0x001e240000000200 */
[----:B0-----:R-:W-:Y:S01]  /*1b10*/  BAR.SYNC.DEFER_BLOCKING 0x0 ;  /* 0x0000000000007b1d */ /* 0x001fe20000010000 */
[----:B------:R-:W-:Y:S01]  /*1b20*/  FADD R22, R20, R22 ;  /* 0x0000001614167221 */ /* 0x000fe20000000000 */
[----:B------:R-:W-:Y:S01]  /*1b30*/  UIADD3 UR6, UPT, UPT, UR11, 0x2c00, URZ ;  /* 0x00002c000b067890 */ /* 0x000fe2000fffe0ff */
[----:B------:R-:W-:Y:S02]  /*1b40*/  FSEL R24, R2, -INF , P0 ;  /* 0xff80000002187808 */ /* 0x000fe40000000000 */
[----:B------:R-:W-:-:S05]  /*1b50*/  FADD R21, R21, R22 ;  /* 0x0000001615157221 */ /* 0x000fca0000000000 */
[----:B------:R-:W-:Y:S01]  /*1b60*/  FSEL R21, R21, 1, P0 ;  /* 0x3f80000015157808 */ /* 0x000fe20000000000 */
[----:B------:R0:W-:Y:S06]  /*1b70*/  MEMBAR.ALL.CTA ;  /* 0x0000000000007992 */ /* 0x0001ec0000008000 */
[----:B0-----:R-:W0:Y:S02]  /*1b80*/  FENCE.VIEW.ASYNC.S ;  /* 0x00000000000073c6 */ /* 0x001e240000000000 */
[----:B0-----:R-:W-:Y:S06]  /*1b90*/  BAR.SYNC.DEFER_BLOCKING 0x0 ;  /* 0x0000000000007b1d */ /* 0x001fec0000010000 */
[----:B------:R-:W-:Y:S05]  /*1ba0*/  @!P2 BRA `(.L_x_11) ;  /* 0x000000000044a947 */ /* 0x000fea0003800000 */
[----:B------:R-:W-:Y:S01]  /*1bb0*/  UIADD3 UR4, UPT, UPT, UR11, 0x2000, URZ ;  /* 0x000020000b047890 */ /* 0x000fe2000fffe0ff */
[----:B------:R-:W-:Y:S01]  /*1bc0*/  BSSY.RECONVERGENT B0, `(.L_x_12) ;  /* 0x000000e000007945 */ /* 0x000fe20003800200 */
[----:B------:R-:W-:Y:S02]  /*1bd0*/  ELECT P0, URZ, PT ;  /* 0x0000000000ff782f */ /* 0x000fe40003800000 */
[----:B------:R-:W-:Y:S01]  /*1be0*/  USHF.R.U32.HI UR4, URZ, 0x4, UR4 ;  /* 0x00000004ff047899 */ /* 0x000fe20008011604 */
[----:B------:R-:W-:Y:S01]  /*1bf0*/  UMOV UR14, 0x0 ;  /* 0x00000000000e7882 */ /* 0x000fe20000000000 */
[----:B------:R-:W-:Y:S02]  /*1c00*/  UMOV UR15, 0x8080490 ;  /* 0x08080490000f7882 */ /* 0x000fe40000000000 */
[----:B------:R-:W-:Y:S01]  /*1c10*/  USGXT.U32 UR4, UR4, 0xe ;  /* 0x0000000e0404789a */ /* 0x000fe20008000000 */
[----:B------:R-:W-:-:S08]  /*1c20*/  UMOV UR5, 0xc0004010 ;  /* 0xc000401000057882 */ /* 0x000fd00000000000 */
[----:B------:R0:W-:Y:S01]  /*1c30*/  UTCHMMA tmem[UR33], gdesc[UR4], tmem[UR27], tmem[UR14], idesc[UR15], UPT ;  /* 0x00ff0e04210079ea */ /* 0x0001e2000b80001b */
[----:B------:R-:W-:Y:S05]  /*1c40*/  @!P0 BRA `(.L_x_13) ;  /* 0x0000000000148947 */ /* 0x000fea0003800000 */
[----:B0-----:R-:W-:Y:S01]  /*1c50*/  UMOV UR4, UR6 ;  /* 0x0000000600047c82 */ /* 0x001fe20008000000 */
[----:B------:R-:W-:Y:S02]  /*1c60*/  UMOV UR5, URZ ;  /* 0x000000ff00057c82 */ /* 0x000fe40008000000 */
[----:B------:R-:W-:Y:S02]  /*1c70*/  UMOV UR4, UR4 ;  /* 0x0000000400047c82 */ /* 0x000fe40008000000 */
[----:B------:R2:W-:Y:S01]  /*1c80*/  UTCBAR [UR4], URZ ;  /* 0x000000ff040073e9 */ /* 0x0005e200080000ff */
[----:B------:R-:W-:Y:S02]  /*1c90*/  NOP ;  /* 0x0000000000007918 */ /* 0x000fe40000000000 */
.L_x_13:
[----:B0-2---:R-:W-:Y:S05]  /*1ca0*/  BSYNC.RECONVERGENT B0 ;  /* 0x0000000000007941 */ /* 0x005fea0003800200 */
.L_x_12:
[----:B------:R-:W-:Y:S05]  /*1cb0*/  BRA `(.L_x_14) ;  /* 0x0000000000087947 */ /* 0x000fea0003800000 */
.L_x_11:
[----:B------:R-:W-:-:S13]  /*1cc0*/  ISETP.GE.AND P0, PT, R45, RZ, PT ;  /* 0x000000ff2d00720c */ /* 0x000fda0003f06270 */
[----:B------:R-:W-:Y:S05]  /*1cd0*/  @!P0 BRA `(.L_x_15) ;  /* 0x0000000c00bc8947 */ /* 0x000fea0003800000 */
.L_x_14:
[----:B------:R-:W-:Y:S01]  /*1ce0*/  USHF.R.U32.HI UR14, URZ, 0x4, UR11 ;  /* 0x00000004ff0e7899 */ /* 0x000fe2000801160b */
[----:B------:R-:W-:Y:S01]  /*1cf0*/  IMAD.SHL.U32 R40, R23, 0x10, RZ ;  /* 0x0000001017287824 */ /* 0x000fe200078e00ff */
[----:B------:R-:W-:Y:S01]  /*1d00*/  USHF.L.U32 UR29, UR9, 0x4, URZ ;  /* 0x00000004091d7899 */ /* 0x000fe200080006ff */
[----:B------:R-:W-:Y:S01]  /*1d10*/  VIADD R45, R45, 0x70 ;  /* 0x000000702d2d7836 */ /* 0x000fe20000000000 */
[----:B------:R-:W-:Y:S01]  /*1d20*/  USGXT.U32 UR14, UR14, 0xe ;  /* 0x0000000e0e0e789a */ /* 0x000fe20008000000 */
[----:B-1----:R-:W-:Y:S01]  /*1d30*/  IMAD.MOV.U32 R12, RZ, RZ, RZ ;  /* 0x000000ffff0c7224 */ /* 0x002fe200078e00ff */
[----:B------:R-:W-:Y:S01]  /*1d40*/  USHF.R.U32.HI UR4, URZ, 0x4, UR8 ;  /* 0x00000004ff047899 */ /* 0x000fe20008011608 */
[----:B------:R-:W-:Y:S01]  /*1d50*/  IMAD.MOV.U32 R20, RZ, RZ, RZ ;  /* 0x000000ffff147224 */ /* 0x000fe200078e00ff */
[----:B------:R-:W-:Y:S01]  /*1d60*/  UIADD3 UR7, UPT, UPT, UR11, 0x2800, URZ ;  /* 0x000028000b077890 */ /* 0x000fe2000fffe0ff */
[----:B------:R-:W-:Y:S01]  /*1d70*/  IMAD.MOV.U32 R3, RZ, RZ, R40 ;  /* 0x000000ffff037224 */ /* 0x000fe200078e0028 */
[----:B------:R-:W-:Y:S01]  /*1d80*/  UISETP.NE.U32.AND UP1, UPT, UR20, URZ, UPT ;  /* 0x000000ff1400728c */ /* 0x000fe2000bf25070 */
[----:B------:R-:W-:Y:S01]  /*1d90*/  IMAD.U32 R2, RZ, RZ, UR29 ;  /* 0x0000001dff027e24 */ /* 0x000fe2000f8e00ff */
[----:B------:R-:W-:-:S02]  /*1da0*/  ULOP3.LUT UR20, UR14, 0x1000000, URZ, 0xfc, !UPT ;  /* 0x010000000e147892 */ /* 0x000fc4000f8efcff */
[----:B------:R-:W-:Y:S02]  /*1db0*/  USGXT.U32 UR4, UR4, 0xe ;  /* 0x0000000e0404789a */ /* 0x000fe40008000000 */
[----:B------:R-:W-:Y:S02]  /*1dc0*/  USHF.R.U32.HI UR7, URZ, 0x4, UR7 ;  /* 0x00000004ff077899 */ /* 0x000fe40008011607 */
[----:B------:R-:W-:Y:S01]  /*1dd0*/  UIADD3 UR14, UP2, UPT, UR14, 0x1000080, URZ ;  /* 0x010000800e0e7890 */ /* 0x000fe2000ff5e0ff */
[----:B------:R-:W-:Y:S01]  /*1de0*/  UMOV UR5, URZ ;  /* 0x000000ff00057c82 */ /* 0x000fe20008000000 */
[----:B------:R-:W-:Y:S01]  /*1df0*/  UMOV UR16, 0xfffffffe ;  /* 0xfffffffe00107882 */ /* 0x000fe20000000000 */
[----:B------:R-:W-:Y:S01]  /*1e00*/  UMOV UR17, 0x7fffbfdf ;  /* 0x7fffbfdf00117882 */ /* 0x000fe20000000000 */
[----:B------:R-:W-:Y:S01]  /*1e10*/  UMOV UR30, 0x1 ;  /* 0x00000001001e7882 */ /* 0x000fe20000000000 */
[----:B------:R-:W0:Y:S01]  /*1e20*/  LDCU UR36, c[0x0][0x3a8] ;  /* 0x00007500ff2477ac */ /* 0x000e220008000800 */
[----:B------:R-:W-:-:S02]  /*1e30*/  USGXT.U32 UR28, UR7, 0xe ;  /* 0x0000000e071c789a */ /* 0x000fc40008000000 */
[----:B------:R-:W-:Y:S02]  /*1e40*/  UIADD3.X UR15, UPT, UPT, UR5, 0x40004040, URZ, UP2, !UPT ;  /* 0x40004040050f7890 */ /* 0x000fe400097fe4ff */
[----:B------:R-:W-:Y:S01]  /*1e50*/  UIADD3.64 UR16, UPT, UPT, UR4, -UR16, URZ ;  /* 0x8000001004107297 */ /* 0x000fe2000fffe0ff */
[----:B------:R-:W-:Y:S01]  /*1e60*/  UMOV UR8, URZ ;  /* 0x000000ff00087c82 */ /* 0x000fe20008000000 */
[----:B------:R-:W-:Y:S01]  /*1e70*/  UMOV UR9, URZ ;  /* 0x000000ff00097c82 */ /* 0x000fe20008000000 */
[----:B------:R-:W-:-:S09]  /*1e80*/  UMOV UR31, UR6 ;  /* 0x00000006001f7c82 */ /* 0x000fd20008000000 */
.L_x_20:
[----:B------:R-:W-:-:S04]  /*1e90*/  IMAD.WIDE R4, R3, 0x2, R36 ;  /* 0x0000000203047825 */ /* 0x000fc800078e0224 */
[----:B------:R-:W-:Y:S02]  /*1ea0*/  IMAD.WIDE R6, R3, 0x2, R34 ;  /* 0x0000000203067825 */ /* 0x000fe400078e0222 */
[----:B------:R-:W2:Y:S04]  /*1eb0*/  LDG.E.U16 R4, desc[UR24][R4.64] ;  /* 0x0000001804047981 */ /* 0x000ea8000c1e1500 */
[----:B------:R-:W3:Y:S01]  /*1ec0*/  LDG.E.U16 R6, desc[UR24][R6.64] ;  /* 0x0000001806067981 */ /* 0x000ee2000c1e1500 */
[----:B------:R-:W-:Y:S01]  /*1ed0*/  UMOV UR6, 0x1 ;  /* 0x0000000100067882 */ /* 0x000fe20000000000 */
[----:B------:R-:W-:Y:S01]  /*1ee0*/  VOTEU.ALL UP2, P1 ;  /* 0x0000000000ff7886 */ /* 0x000fe20000840000 */
[----:B------:R-:W-:-:S04]  /*1ef0*/  @!UP0 UIADD3 UR6, UPT, UPT, -UR6, 0x100000, URZ ;  /* 0x0010000006068890 */ /* 0x000fc8000fffe1ff */
[----:B------:R-:W-:Y:S02]  /*1f00*/  @!UP0 USHF.L.U32 UR7, UR6, 0xb, URZ ;  /* 0x0000000b06078899 */ /* 0x000fe400080006ff */
[----:B------:R-:W-:Y:S01]  /*1f10*/  @!UP0 USHF.L.U32 UR6, UR6, 0x1, URZ ;  /* 0x0000000106068899 */ /* 0x000fe200080006ff */
[----:B--2---:R1:W-:Y:S04]  /*1f20*/  STS.U16 [R39+UR11+0x2400], R4 ;  /* 0x0024000427007988 */ /* 0x0043e8000800040b */
[----:B---3--:R1:W-:Y:S01]  /*1f30*/  STS.U16 [R39+UR11+0x2600], R6 ;  /* 0x0026000627007988 */ /* 0x0083e2000800040b */
[----:B------:R2:W-:Y:S06]  /*1f40*/  MEMBAR.ALL.CTA ;  /* 0x0000000000007992 */ /* 0x0005ec0000008000 */
[----:B--2---:R-:W-:Y:S04]  /*1f50*/  FENCE.VIEW.ASYNC.S ;  /* 0x00000000000073c6 */ /* 0x004fe80000000000 */
[----:B------:R-:W2:Y:S02]  /*1f60*/  FENCE.VIEW.ASYNC.S ;  /* 0x00000000000073c6 */ /* 0x000ea40000000000 */
[----:B--2---:R1:W2:Y:S02]  /*1f70*/  @!UP2 SYNCS.EXCH.64 URZ, [UR11+0x2c10], UR6 ;  /* 0x002c10060bffa5b2 */ /* 0x0042a40008000100 */
[----:B--2---:R-:W-:Y:S06]  /*1f80*/  BAR.SYNC.DEFER_BLOCKING 0x0 ;  /* 0x0000000000007b1d */ /* 0x004fec0000010000 */
[----:B-1----:R-:W-:Y:S05]  /*1f90*/  BRA.U UP1, `(.L_x_16) ;  /* 0x0000000101387547 */ /* 0x002fea000b800000 */
[----:B------:R-:W-:Y:S01]  /*1fa0*/  UIADD3 UR6, UPT, UPT, UR11, 0x2c10, URZ ;  /* 0x00002c100b067890 */ /* 0x000fe2000fffe0ff */
[----:B------:R-:W-:Y:S01]  /*1fb0*/  UMOV UR21, 0x40004040 ;  /* 0x4000404000157882 */ /* 0x000fe20000000000 */
[----:B------:R-:W-:Y:S01]  /*1fc0*/  UMOV UR18, UR4 ;  /* 0x0000000400127c82 */ /* 0x000fe20008000000 */
[----:B------:R-:W-:Y:S01]  /*1fd0*/  UMOV UR19, 0x80004020 ;  /* 0x8000402000137882 */ /* 0x000fe20000000000 */
[----:B------:R-:W-:Y:S01]  /*1fe0*/  UMOV UR22, 0x0 ;  /* 0x0000000000167882 */ /* 0x000fe20000000000 */
[----:B------:R-:W-:Y:S01]  /*1ff0*/  UMOV UR23, 0x8048490 ;  /* 0x0804849000177882 */ /* 0x000fe20000000000 */
[----:B------:R-:W-:Y:S01]  /*2000*/  UMOV UR7, URZ ;  /* 0x000000ff00077c82 */ /* 0x000fe20008000000 */
[----:B------:R-:W-:Y:S01]  /*2010*/  UMOV UR34, 0x0 ;  /* 0x0000000000227882 */ /* 0x000fe20000000000 */
[----:B------:R-:W-:Y:S01]  /*2020*/  UMOV UR35, 0x8048490 ;  /* 0x0804849000237882 */ /* 0x000fe20000000000 */
[----:B------:R1:W-:Y:S01]  /*2030*/  UTCHMMA gdesc[UR20], gdesc[UR18], tmem[UR12], tmem[UR22], idesc[UR23], !UPT ;  /* 0x00ff1612140075ea */ /* 0x0003e2000f80000c */
[----:B------:R-:W-:Y:S01]  /*2040*/  UMOV UR6, UR6 ;  /* 0x0000000600067c82 */ /* 0x000fe20008000000 */
[----:B------:R1:W-:Y:S01]  /*2050*/  UTCHMMA gdesc[UR14], gdesc[UR16], tmem[UR12], tmem[UR34], idesc[UR35], UPT ;  /* 0x00ff22100e0075ea */ /* 0x0003e2000b80000c */
[----:B------:R1:W-:Y:S01]  /*2060*/  UTCBAR [UR6], URZ ;  /* 0x000000ff060073e9 */ /* 0x0003e200080000ff */
[----:B------:R-:W-:-:S02]  /*2070*/  NOP ;  /* 0x0000000000007918 */ /* 0x000fc40000000000 */
.L_x_16:
[----:B------:R-:W2:Y:S01]  /*2080*/  SYNCS.PHASECHK.TRANS64.TRYWAIT P0, [UR11+0x2c10], RZ ;  /* 0x002c10ffff0075a7 */ /* 0x000ea2000800110b */
[----:B------:R-:W-:-:S04]  /*2090*/  IADD3 R15, P2, PT, R43, UR8, RZ ;  /* 0x000000082b0f7c10 */ /* 0x000fc8000ff5e0ff */
[C---:B------:R-:W-:Y:S01]  /*20a0*/  IADD3 R7, P3, PT, R15.reuse, 0x12, RZ ;  /* 0x000000120f077810 */ /* 0x040fe20007f7e0ff */
[----:B------:R-:W-:Y:S01]  /*20b0*/  IMAD.X R14, RZ, RZ, UR9, P2 ;  /* 0x00000009ff0e7e24 */ /* 0x000fe200090e06ff */
[----:B------:R-:W-:Y:S02]  /*20c0*/  IADD3 R5, P5, PT, R15, 0x10, RZ ;  /* 0x000000100f057810 */ /* 0x000fe40007fbe0ff */
[-C--:B------:R-:W-:Y:S01]  /*20d0*/  ISETP.GT.U32.AND P4, PT, R7, R0.reuse, PT ;  /* 0x000000000700720c */ /* 0x080fe20003f84070 */
[--C-:B------:R-:W-:Y:S01]  /*20e0*/  IMAD.X R4, RZ, RZ, R14.reuse, P3 ;  /* 0x000000ffff047224 */ /* 0x100fe200018e060e */
[C---:B------:R-:W-:Y:S01]  /*20f0*/  IADD3 R7, P2, PT, R15.reuse, 0x13, RZ ;  /* 0x000000130f077810 */ /* 0x040fe20007f5e0ff */
[--C-:B------:R-:W-:Y:S01]  /*2100*/  IMAD.X R23, RZ, RZ, R14.reuse, P5 ;  /* 0x000000ffff177224 */ /* 0x100fe200028e060e */
[C---:B------:R-:W-:Y:S02]  /*2110*/  IADD3 R9, P5, PT, R15.reuse, 0x14, RZ ;  /* 0x000000140f097810 */ /* 0x040fe40007fbe0ff */
[C---:B------:R-:W-:Y:S01]  /*2120*/  IADD3 R11, P3, PT, R15.reuse, 0x15, RZ ;  /* 0x000000150f0b7810 */ /* 0x040fe20007f7e0ff */
[--C-:B------:R-:W-:Y:S01]  /*2130*/  IMAD.X R22, RZ, RZ, R14.reuse, P2 ;  /* 0x000000ffff167224 */ /* 0x100fe200010e060e */
[C---:B------:R-:W-:Y:S01]  /*2140*/  IADD3 R17, P2, PT, R15.reuse, 0x16, RZ ;  /* 0x000000160f117810 */ /* 0x040fe20007f5e0ff */
[--C-:B------:R-:W-:Y:S01]  /*2150*/  IMAD.X R19, RZ, RZ, R14.reuse, P5 ;  /* 0x000000ffff137224 */ /* 0x100fe200028e060e */
[----:B------:R-:W-:Y:S01]  /*2160*/  IADD3 R15, P5, PT, R15, 0x17, RZ ;  /* 0x000000170f0f7810 */ /* 0x000fe20007fbe0ff */
[--C-:B------:R-:W-:Y:S01]  /*2170*/  IMAD.X R18, RZ, RZ, R14.reuse, P3 ;  /* 0x000000ffff127224 */ /* 0x100fe200018e060e */
[-C--:B------:R-:W-:Y:S01]  /*2180*/  ISETP.GT.U32.AND P3, PT, R7, R0.reuse, PT ;  /* 0x000000000700720c */ /* 0x080fe20003f64070 */
[--C-:B------:R-:W-:Y:S01]  /*2190*/  IMAD.X R16, RZ, RZ, R14.reuse, P2 ;  /* 0x000000ffff107224 */ /* 0x100fe200010e060e */
[-C--:B------:R-:W-:Y:S01]  /*21a0*/  ISETP.GT.U32.AND P2, PT, R9, R0.reuse, PT ;  /* 0x000000000900720c */ /* 0x080fe20003f44070 */
[----:B------:R-:W-:Y:S01]  /*21b0*/  IMAD.X R14, RZ, RZ, R14, P5 ;  /* 0x000000ffff0e7224 */ /* 0x000fe200028e060e */
[----:B------:R-:W-:-:S02]  /*21c0*/  ISETP.GT.U32.AND P5, PT, R11, R0, PT ;  /* 0x000000000b00720c */ /* 0x000fc40003fa4070 */
[----:B------:R-:W-:Y:S01]  /*21d0*/  ISETP.GT.U32.AND.EX P4, PT, R4, RZ, PT, P4 ;  /* 0x000000ff0400720c */ /* 0x000fe20003f84140 */
[----:B--2---:R-:W-:-:S12]  /*21e0*/  @!P0 BRA `(.L_x_17) ;  /* 0x0000001800b48947 */ /* 0x004fd80003800000 */
.L_x_25:
[----:B------:R-:W-:Y:S01]  /*21f0*/  BAR.SYNC.DEFER_BLOCKING 0x0 ;  /* 0x0000000000007b1d */ /* 0x000fe20000010000 */
[CC--:B------:R-:W-:Y:S01]  /*2200*/  ISETP.GT.U32.AND P0, PT, R5.reuse, R0.reuse, PT ;  /* 0x000000000500720c */ /* 0x0c0fe20003f04070 */
[----:B------:R-:W-:Y:S01]  /*2210*/  IMAD.U32 R12, R12, -0x80000000, RZ ;  /* 0x800000000c0c7824 */ /* 0x000fe200078e00ff */
[----:B------:R-:W-:Y:S02]  /*2220*/  ISETP.GE.U32.AND P6, PT, R5, R0, PT ;  /* 0x000000000500720c */ /* 0x000fe40003fc6070 */
[C---:B------:R-:W-:Y:S02]  /*2230*/  ISETP.GT.U32.AND.EX P0, PT, R23.reuse, RZ, PT, P0 ;  /* 0x000000ff1700720c */ /* 0x040fe40003f04100 */
[----:B------:R-:W-:Y:S01]  /*2240*/  ISETP.GE.U32.AND.EX P6, PT, R23, RZ, PT, P6 ;  /* 0x000000ff1700720c */ /* 0x000fe20003fc6160 */
[----:B------:R-:W-:Y:S01]  /*2250*/  LDTM.16dp32bit_t0_t15.x8 R4, tmem[UR13] ;  /* 0x0000000d000479ee */ /* 0x000fe20008980000 */
[----:B------:R-:W2:Y:S01]  /*2260*/  LDTM.16dp32bit_t16_t31.x8 R4, tmem[UR13+0x8] ;  /* 0x0000080d000479ee */ /* 0x000ea200089a0000 */
[----:B------:R-:W-:-:S02]  /*2270*/  ISETP.GT.U32.AND.EX P3, PT, R22, RZ, PT, P3 ;  /* 0x000000ff1600720c */ /* 0x000fc40003f64130 */
[----:B------:R-:W-:Y:S02]  /*2280*/  ISETP.GT.U32.AND.EX P2, PT, R19, RZ, PT, P2 ;  /* 0x000000ff1300720c */ /* 0x000fe40003f44120 */
[----:B------:R-:W-:Y:S01]  /*2290*/  ISETP.GT.U32.AND.EX P5, PT, R18, RZ, PT, P5 ;  /* 0x000000ff1200720c */ /* 0x000fe20003fa4150 */
[----:B------:R-:W3:Y:S01]  /*22a0*/  @!P1 SYNCS.CCTL.IV [UR11+0x2c10] ;  /* 0x002c1000ff0099b1 */ /* 0x000ee2000800000b */
[----:B------:R-:W-:Y:S01]  /*22b0*/  NOP ;  /* 0x0000000000007918 */ /* 0x000fe20000000000 */
[----:B0-2---:R-:W-:Y:S01]  /*22c0*/  FMUL R4, R4, UR36 ;  /* 0x0000002404047c20 */ /* 0x005fe20008400000 */
[----:B------:R-:W-:Y:S01]  /*22d0*/  FMUL R7, R7, UR36 ;  /* 0x0000002407077c20 */ /* 0x000fe20008400000 */
[----:B------:R-:W-:Y:S01]  /*22e0*/  FMUL R9, R9, UR36 ;  /* 0x0000002409097c20 */ /* 0x000fe20008400000 */
[----:B------:R-:W-:Y:S02]  /*22f0*/  FMUL R11, R11, UR36 ;  /* 0x000000240b0b7c20 */ /* 0x000fe40008400000 */
[----:B------:R-:W-:Y:S01]  /*2300*/  FSEL R13, R4, -INF , !P0 ;  /* 0xff800000040d7808 */ /* 0x000fe20004000000 */
[----:B------:R-:W-:Y:S01]  /*2310*/  FMUL R4, R5, UR36 ;  /* 0x0000002405047c20 */ /* 0x000fe20008400000 */
[----:B------:R-:W-:Y:S01]  /*2320*/  FMUL R5, R6, UR36 ;  /* 0x0000002406057c20 */ /* 0x000fe20008400000 */
[----:B------:R-:W-:Y:S01]  /*2330*/  FMUL R6, R8, UR36 ;  /* 0x0000002408067c20 */ /* 0x000fe20008400000 */
[----:B------:R-:W-:-:S02]  /*2340*/  ISETP.GT.U32.AND P0, PT, R17, R0, PT ;  /* 0x000000001100720c */ /* 0x000fc40003f04070 */
[----:B------:R-:W-:Y:S02]  /*2350*/  FSEL R4, R4, -INF , !P6 ;  /* 0xff80000004047808 */ /* 0x000fe40007000000 */
[----:B------:R-:W-:Y:S02]  /*2360*/  FSEL R5, R5, -INF , !P4 ;  /* 0xff80000005057808 */ /* 0x000fe40006000000 */
[----:B------:R-:W-:Y:S01]  /*2370*/  ISETP.GT.U32.AND P4, PT, R15, R0, PT ;  /* 0x000000000f00720c */ /* 0x000fe20003f84070 */
[----:B------:R-:W-:Y:S01]  /*2380*/  FMUL R15, R10, UR36 ;  /* 0x000000240a0f7c20 */ /* 0x000fe20008400000 */
[----:B------:R-:W-:Y:S02]  /*2390*/  ISETP.GT.U32.AND.EX P0, PT, R16, RZ, PT, P0 ;  /* 0x000000ff1000720c */ /* 0x000fe40003f04100 */
[----:B------:R-:W-:Y:S02]  /*23a0*/  FSEL R7, R7, -INF , !P3 ;  /* 0xff80000007077808 */ /* 0x000fe40005800000 */
[----:B------:R-:W-:-:S02]  /*23b0*/  FSEL R6, R6, -INF , !P2 ;  /* 0xff80000006067808 */ /* 0x000fc40005000000 */
[----:B------:R-:W-:Y:S02]  /*23c0*/  FMNMX3 R8, R13, R4, R5, !PT ;  /* 0x000000040d087276 */ /* 0x000fe40007800005 */
[----:B------:R-:W-:Y:S02]  /*23d0*/  ISETP.GT.U32.AND.EX P4, PT, R14, RZ, PT, P4 ;  /* 0x000000ff0e00720c */ /* 0x000fe40003f84140 */
[----:B------:R-:W-:Y:S02]  /*23e0*/  FSEL R10, R9, -INF , !P5 ;  /* 0xff800000090a7808 */ /* 0x000fe40006800000 */
[----:B------:R-:W-:Y:S02]  /*23f0*/  FSEL R15, R15, -INF , !P0 ;  /* 0xff8000000f0f7808 */ /* 0x000fe40004000000 */
[----:B------:R-:W-:Y:S02]  /*2400*/  FMNMX3 R8, R8, R7, R6, !PT ;  /* 0x0000000708087276 */ /* 0x000fe40007800006 */
[----:B------:R-:W-:-:S02]  /*2410*/  FSEL R11, R11, -INF , !P4 ;  /* 0xff8000000b0b7808 */ /* 0x000fc40006000000 */
[----:B------:R-:W-:-:S04]  /*2420*/  FMNMX3 R8, R8, R10, R15, !PT ;  /* 0x0000000a08087276 */ /* 0x000fc8000780000f */
[----:B------:R-:W-:-:S05]  /*2430*/  FMNMX R17, R11, R8, !PT ;  /* 0x000000080b117209 */ /* 0x000fca0007800000 */
[----:B------:R-:W0:Y:S02]  /*2440*/  SHFL.BFLY PT, R22, R17, 0x10, 0x1f ;  /* 0x0e001f0011167f89 */ /* 0x000e2400000e0000 */
[----:B0-----:R-:W-:-:S05]  /*2450*/  FMNMX3 R22, R17, R22, R24, !PT ;  /* 0x0000001611167276 */ /* 0x001fca0007800018 */
[----:B------:R-:W-:Y:S01]  /*2460*/  FADD R8, -R22, R24 ;  /* 0x0000001816087221 */ /* 0x000fe20000000100 */
[--C-:B------:R-:W-:Y:S01]  /*2470*/  FADD R13, R13, -R22.reuse ;  /* 0x800000160d0d7221 */ /* 0x100fe20000000000 */
[--C-:B------:R-:W-:Y:S01]  /*2480*/  FADD R4, R4, -R22.reuse ;  /* 0x8000001604047221 */ /* 0x100fe20000000000 */
[--C-:B------:R-:W-:Y:S01]  /*2490*/  FADD R5, R5, -R22.reuse ;  /* 0x8000001605057221 */ /* 0x100fe20000000000 */
[----:B------:R-:W-:Y:S01]  /*24a0*/  FMUL R23, R8, 1.4426950216293334961 ;  /* 0x3fb8aa3b08177820 */ /* 0x000fe20000400000 */
[----:B------:R-:W-:Y:S01]  /*24b0*/  FMUL R13, R13, 1.4426950216293334961 ;  /* 0x3fb8aa3b0d0d7820 */ /* 0x000fe20000400000 */
[----:B------:R-:W-:Y:S01]  /*24c0*/  FMUL R4, R4, 1.4426950216293334961 ;  /* 0x3fb8aa3b04047820 */ /* 0x000fe20000400000 */
[----:B------:R-:W-:Y:S01]  /*24d0*/  FMUL R5, R5, 1.4426950216293334961 ;  /* 0x3fb8aa3b05057820 */ /* 0x000fe20000400000 */
[--C-:B------:R-:W-:Y:S01]  /*24e0*/  FADD R7, R7, -R22.reuse ;  /* 0x8000001607077221 */ /* 0x100fe20000000000 */
[----:B------:R0:W-:Y:S01]  /*24f0*/  MUFU.EX2 R28, R13 ;  /* 0x0000000d001c7308 */ /* 0x0001e20000000800 */
[--C-:B------:R-:W-:Y:S01]  /*2500*/  FADD R6, R6, -R22.reuse ;  /* 0x8000001606067221 */ /* 0x100fe20000000000 */
[--C-:B------:R-:W-:Y:S01]  /*2510*/  FADD R10, R10, -R22.reuse ;  /* 0x800000160a0a7221 */ /* 0x100fe20000000000 */
[----:B------:R-:W-:Y:S01]  /*2520*/  FMUL R7, R7, 1.4426950216293334961 ;  /* 0x3fb8aa3b07077820 */ /* 0x000fe20000400000 */
[--C-:B------:R-:W-:Y:S01]  /*2530*/  FADD R15, R15, -R22.reuse ;  /* 0x800000160f0f7221 */ /* 0x100fe20000000000 */
[----:B------:R-:W-:Y:S01]  /*2540*/  FMUL R6, R6, 1.4426950216293334961 ;  /* 0x3fb8aa3b06067820 */ /* 0x000fe20000400000 */
[----:B------:R-:W-:-:S02]  /*2550*/  FADD R11, R11, -R22 ;  /* 0x800000160b0b7221 */ /* 0x000fc40000000000 */
[----:B------:R-:W3:Y:S01]  /*2560*/  MUFU.EX2 R23, R23 ;  /* 0x0000001700177308 */ /* 0x000ee20000000800 */
[----:B0-----:R-:W-:Y:S01]  /*2570*/  FMUL R13, R10, 1.4426950216293334961 ;  /* 0x3fb8aa3b0a0d7820 */ /* 0x001fe20000400000 */
[----:B------:R-:W-:Y:S01]  /*2580*/  FMUL R10, R15, 1.4426950216293334961 ;  /* 0x3fb8aa3b0f0a7820 */ /* 0x000fe20000400000 */
[----:B------:R-:W-:-:S05]  /*2590*/  FMUL R31, R11, 1.4426950216293334961 ;  /* 0x3fb8aa3b0b1f7820 */ /* 0x000fca0000400000 */
[----:B------:R-:W0:Y:S08]  /*25a0*/  MUFU.EX2 R9, R4 ;  /* 0x0000000400097308 */ /* 0x000e300000000800 */
[----:B------:R-:W2:Y:S01]  /*25b0*/  MUFU.EX2 R29, R5 ;  /* 0x00000005001d7308 */ /* 0x000ea20000000800 */
[----:B---3--:R3:W-:Y:S01]  /*25c0*/  STSM.16.M88 [R42+0x2400], R23 ;  /* 0x002400172a007844 */ /* 0x0087e20000000000 */
[----:B------:R-:W-:Y:S01]  /*25d0*/  BAR.SYNC.DEFER_BLOCKING 0x0 ;  /* 0x0000000000007b1d */ /* 0x000fe20000010000 */
[----:B0-----:R-:W-:-:S05]  /*25e0*/  FADD R4, R28, R9 ;  /* 0x000000091c047221 */ /* 0x001fca0000000000 */
[----:B------:R-:W0:Y:S01]  /*25f0*/  MUFU.EX2 R8, R7 ;  /* 0x0000000700087308 */ /* 0x000e220000000800 */
[----:B--2---:R-:W-:-:S07]  /*2600*/  FADD R5, R29, R4 ;  /* 0x000000041d057221 */ /* 0x004fce0000000000 */
[----:B------:R-:W2:Y:S08]  /*2610*/  MUFU.EX2 R30, R6 ;  /* 0x00000006001e7308 */ /* 0x000eb00000000800 */
[----:B------:R-:W4:Y:S01]  /*2620*/  MUFU.EX2 R13, R13 ;  /* 0x0000000d000d7308 */ /* 0x000f220000000800 */
[----:B0-----:R-:W-:Y:S01]  /*2630*/  FADD R5, R8, R5 ;  /* 0x0000000508057221 */ /* 0x001fe20000000000 */
[----:B------:R3:W0:Y:S01]  /*2640*/  LDSM.16.M88 R25, [R41+UR11+0x2400] ;  /* 0x0024000b2919783b */ /* 0x0006220008000000 */
[----:B------:R-:W5:Y:S05]  /*2650*/  SYNCS.PHASECHK.TRANS64.TRYWAIT P0, [UR31], R12 ;  /* 0x0000000cff0075a7 */ /* 0x000f6a000800111f */
[----:B------:R-:W1:Y:S01]  /*2660*/  MUFU.EX2 R10, R10 ;  /* 0x0000000a000a7308 */ /* 0x000e620000000800 */
[----:B--2---:R-:W-:-:S07]  /*2670*/  FADD R4, R30, R5 ;  /* 0x000000051e047221 */ /* 0x004fce0000000000 */
[----:B------:R-:W2:Y:S01]  /*2680*/  MUFU.EX2 R31, R31 ;  /* 0x0000001f001f7308 */ /* 0x000ea20000000800 */
[----:B----4-:R-:W-:-:S04]  /*2690*/  FADD R5, R13, R4 ;  /* 0x000000040d057221 */ /* 0x010fc80000000000 */
[----:B-1----:R-:W-:-:S04]  /*26a0*/  FADD R24, R10, R5 ;  /* 0x000000050a187221 */ /* 0x002fc80000000000 */
[----:B--2---:R-:W-:-:S05]  /*26b0*/  FADD R24, R31, R24 ;  /* 0x000000181f187221 */ /* 0x004fca0000000000 */
[----:B------:R3:W1:Y:S01]  /*26c0*/  SHFL.BFLY PT, R11, R24, 0x10, 0x1f ;  /* 0x0e001f00180b7f89 */ /* 0x00066200000e0000 */
[----:B0----5:R-:W-:Y:S05]  /*26d0*/  @!P0 BRA `(.L_x_18) ;  /* 0x0000001400848947 */ /* 0x021fea0003800000 */
.L_x_26:
[----:B------:R-:W-:-:S04]  /*26e0*/  IMAD.WIDE R4, R2, 0x2, R32 ;  /* 0x0000000202047825 */ /* 0x000fc800078e0220 */
[----:B------:R-:W-:Y:S01]  /*26f0*/  IMAD.WIDE R6, R2, 0x2, R26 ;  /* 0x0000000202067825 */ /* 0x000fe200078e021a */
[----:B------:R-:W2:Y:S04]  /*2700*/  LDG.E.U16 R15, desc[UR24][R4.64] ;  /* 0x00000018040f7981 */ /* 0x000ea8000c1e1500 */
[----:B------:R-:W4:Y:S01]  /*2710*/  LDG.E.U16 R17, desc[UR24][R6.64] ;  /* 0x0000001806117981 */ /* 0x000f22000c1e1500 */
[----:B------:R-:W-:Y:S01]  /*2720*/  F2FP.BF16.F32.PACK_AB R28, R9, R28 ;  /* 0x0000001c091c723e */ /* 0x000fe200000010ff */
[----:B-1-3--:R-:W-:Y:S01]  /*2730*/  FADD R24, R24, R11 ;  /* 0x0000000b18187221 */ /* 0x00afe20000000000 */
[----:B------:R-:W-:Y:S01]  /*2740*/  F2FP.BF16.F32.PACK_AB R29, R8, R29 ;  /* 0x0000001d081d723e */ /* 0x000fe200000010ff */
[----:B------:R-:W-:Y:S01]  /*2750*/  ULEA UR31, UR30, UR11, 0x3 ;  /* 0x0000000b1e1f7291 */ /* 0x000fe2000f8e18ff */
[----:B------:R-:W-:-:S02]  /*2760*/  F2FP.BF16.F32.PACK_AB R30, R13, R30 ;  /* 0x0000001e0d1e723e */ /* 0x000fc400000010ff */
[----:B------:R-:W-:Y:S01]  /*2770*/  F2FP.BF16.F32.PACK_AB R31, R31, R10 ;  /* 0x0000000a1f1f723e */ /* 0x000fe200000010ff */
[----:B------:R-:W-:-:S03]  /*2780*/  UIADD3 UR31, UPT, UPT, UR31, 0x2c00, URZ ;  /* 0x00002c001f1f7890 */ /* 0x000fc6000fffe0ff */
[----:B------:R-:W-:Y:S01]  /*2790*/  STTM.16dp32bit_t0_t15.x4 tmem[UR26], R28 ;  /* 0x0000001c000079ed */ /* 0x000fe2000890001a */
[----:B------:R-:W-:Y:S01]  /*27a0*/  STTM.16dp32bit_t16_t31.x4 tmem[UR26+0x4], R28 ;  /* 0x0000041c000079ed */ /* 0x000fe2000892001a */
[----:B--2---:R-:W-:Y:S04]  /*27b0*/  STS.U16 [R38+UR11+0x2800], R15 ;  /* 0x0028000f26007988 */ /* 0x004fe8000800040b */
[----:B----4-:R0:W-:Y:S01]  /*27c0*/  STS.U16 [R38+UR11+0x2a00], R17 ;  /* 0x002a001126007988 */ /* 0x0101e2000800040b */
[----:B------:R-:W1:Y:S02]  /*27d0*/  FENCE.VIEW.ASYNC.T ;  /* 0x00000000000073c6 */ /* 0x000e640000000200 */
[----:B-1----:R-:W-:Y:S06]  /*27e0*/  BAR.SYNC.DEFER_BLOCKING 0x0 ;  /* 0x0000000000007b1d */ /* 0x002fec0000010000 */
[----:B0-----:R-:W0:Y:S01]  /*27f0*/  LDTM.x16 R4, tmem[UR32] ;  /* 0x00000020000479ee */ /* 0x001e220008240000 */
[----:B------:R-:W-:Y:S01]  /*2800*/  NOP ;  /* 0x0000000000007918 */ /* 0x000fe20000000000 */
        /* <DEDUP_REMOVED lines=15> */
[----:B------:R-:W-:Y:S01]  /*2900*/  FMUL R19, R25, R19 ;  /* 0x0000001319137220 */ /* 0x000fe20000400000 */
[----:B------:R-:W-:-:S03]  /*2910*/  IMAD.MOV.U32 R25, RZ, RZ, R20 ;  /* 0x000000ffff197224 */ /* 0x000fc600078e0014 */
[----:B------:R0:W-:Y:S01]  /*2920*/  STTM.x16 tmem[UR32], R4 ;  /* 0x00000004000079ed */ /* 0x0001e20008240020 */
[----:B------:R-:W1:Y:S02]  /*2930*/  FENCE.VIEW.ASYNC.T ;  /* 0x00000000000073c6 */ /* 0x000e640000000200 */
[----:B-1----:R-:W-:Y:S06]  /*2940*/  BAR.SYNC.DEFER_BLOCKING 0x0 ;  /* 0x0000000000007b1d */ /* 0x002fec0000010000 */
[----:B------:R1:W-:Y:S06]  /*2950*/  MEMBAR.ALL.CTA ;  /* 0x0000000000007992 */ /* 0x0003ec0000008000 */
[----:B-1----:R-:W1:Y:S02]  /*2960*/  FENCE.VIEW.ASYNC.S ;  /* 0x00000000000073c6 */ /* 0x002e640000000000 */
[----:B-1----:R-:W-:Y:S06]  /*2970*/  BAR.SYNC.DEFER_BLOCKING 0x0 ;  /* 0x0000000000007b1d */ /* 0x002fec0000010000 */
[----:B------:R-:W-:Y:S05]  /*2980*/  BRA.U UP1, `(.L_x_19) ;  /* 0x0000000101287547 */ /* 0x000fea000b800000 */
[----:B------:R-:W-:Y:S01]  /*2990*/  UMOV UR6, UR31 ;  /* 0x0000001f00067c82 */ /* 0x000fe20008000000 */
[----:B------:R-:W-:Y:S01]  /*29a0*/  UMOV UR7, URZ ;  /* 0x000000ff00077c82 */ /* 0x000fe20008000000 */
[----:B------:R-:W-:Y:S01]  /*29b0*/  UMOV UR18, UR28 ;  /* 0x0000001c00127c82 */ /* 0x000fe20008000000 */
[----:B------:R-:W-:Y:S01]  /*29c0*/  UMOV UR19, 0xc0004010 ;  /* 0xc000401000137882 */ /* 0x000fe20000000000 */
[----:B------:R-:W-:Y:S01]  /*29d0*/  UMOV UR22, 0x0 ;  /* 0x0000000000167882 */ /* 0x000fe20000000000 */
[----:B------:R-:W-:Y:S01]  /*29e0*/  UMOV UR23, 0x8080490 ;  /* 0x0808049000177882 */ /* 0x000fe20000000000 */
[----:B------:R-:W-:Y:S01]  /*29f0*/  UMOV UR6, UR6 ;  /* 0x0000000600067c82 */ /* 0x000fe20008000000 */
[----:B------:R1:W-:Y:S01]  /*2a00*/  UTCHMMA tmem[UR33], gdesc[UR18], tmem[UR27], tmem[UR22], idesc[UR23], UPT ;  /* 0x00ff1612210079ea */ /* 0x0003e2000b80001b */
[----:B------:R1:W-:Y:S01]  /*2a10*/  UTCBAR [UR6], URZ ;  /* 0x000000ff060073e9 */ /* 0x0003e200080000ff */
[----:B------:R-:W-:Y:S02]  /*2a20*/  NOP ;  /* 0x0000000000007918 */ /* 0x000fe40000000000 */
.L_x_19:
[----:B------:R-:W-:Y:S01]  /*2a30*/  UIADD3 UR8, UP2, UPT, UR8, 0x10, URZ ;  /* 0x0000001008087890 */ /* 0x000fe2000ff5e0ff */
[----:B------:R-:W-:Y:S01]  /*2a40*/  IADD3 R2, PT, PT, R2, UR29, RZ ;  /* 0x0000001d02027c10 */ /* 0x000fe2000fffe0ff */
[----:B------:R-:W-:Y:S01]  /*2a50*/  UIADD3 UR30, UPT, UPT, UR30, 0x1, URZ ;  /* 0x000000011e1e7890 */ /* 0x000fe2000fffe0ff */
[----:B------:R-:W-:Y:S01]  /*2a60*/  FFMA R21, R23, R21, R24 ;  /* 0x0000001517157223 */ /* 0x000fe20000000018 */
[----:B------:R-:W-:Y:S01]  /*2a70*/  UIADD3.X UR9, UPT, UPT, URZ, UR9, URZ, UP2, !UPT ;  /* 0x00000009ff097290 */ /* 0x000fe200097fe4ff */
[----:B------:R-:W-:Y:S01]  /*2a80*/  IMAD.IADD R3, R40, 0x1, R3 ;  /* 0x0000000128037824 */ /* 0x000fe200078e0203 */
[----:B------:R-:W-:Y:S01]  /*2a90*/  ISETP.LE.U32.AND P0, PT, R45, UR8, PT ;  /* 0x000000082d007c0c */ /* 0x000fe2000bf03070 */
[----:B------:R-:W-:Y:S01]  /*2aa0*/  UISETP.GT.AND UP2, UPT, UR30, 0x1, UPT ;  /* 0x000000011e00788c */ /* 0x000fe2000bf44270 */
[----:B0-----:R-:W-:Y:S02]  /*2ab0*/  IMAD.MOV.U32 R12, RZ, RZ, R25 ;  /* 0x000000ffff0c7224 */ /* 0x001fe400078e0019 */
[----:B------:R-:W-:Y:S01]  /*2ac0*/  IMAD.U32 R4, RZ, RZ, UR9 ;  /* 0x00000009ff047e24 */ /* 0x000fe2000f8e00ff */
[----:B-1----:R-:W-:Y:S01]  /*2ad0*/  USEL UR6, URZ, 0x1, !UP2 ;  /* 0x00000001ff067887 */ /* 0x002fe2000d000000 */
[----:B------:R-:W-:Y:S01]  /*2ae0*/  IMAD.MOV.U32 R24, RZ, RZ, R22 ;  /* 0x000000ffff187224 */ /* 0x000fe200078e0016 */
[----:B------:R-:W-:-:S02]  /*2af0*/  USEL UR30, UR30, URZ, !UP2 ;  /* 0x000000ff1e1e7287 */ /* 0x000fc4000d000000 */
[----:B------:R-:W-:Y:S02]  /*2b00*/  ISETP.GE.U32.AND.EX P0, PT, R4, RZ, PT, P0 ;  /* 0x000000ff0400720c */ /* 0x000fe40003f06100 */
[----:B------:R-:W-:-:S11]  /*2b10*/  LOP3.LUT R20, R20, UR6, RZ, 0x3c, !PT ;  /* 0x0000000614147c12 */ /* 0x000fd6000f8e3cff */
[----:B------:R-:W-:Y:S05]  /*2b20*/  @!P0 BRA `(.L_x_20) ;  /* 0xfffffff000d88947 */ /* 0x000fea000383ffff */
[----:B------:R-:W0:Y:S01]  /*2b30*/  S2R R5, SR_CTAID.X ;  /* 0x0000000000057919 */ /* 0x000e220000002500 */
[----:B------:R-:W-:Y:S02]  /*2b40*/  IMAD.MOV.U32 R24, RZ, RZ, R22 ;  /* 0x000000ffff187224 */ /* 0x000fe400078e0016 */
[----:B0-----:R-:W-:-:S04]  /*2b50*/  IMAD.SHL.U32 R5, R5, 0x80, RZ ;  /* 0x0000008005057824 */ /* 0x001fc800078e00ff */
[----:B------:R-:W-:-:S05]  /*2b60*/  VIADD R5, R5, 0x80 ;  /* 0x0000008005057836 */ /* 0x000fca0000000000 */
[----:B------:R-:W-:-:S13]  /*2b70*/  ISETP.GE.AND P0, PT, R5, 0x1, PT ;  /* 0x000000010500780c */ /* 0x000fda0003f06270 */
[----:B------:R-:W-:Y:S05]  /*2b80*/  @!P0 BRA `(.L_x_15) ;  /* 0x0000000000108947 */ /* 0x000fea0003800000 */
[----:B------:R-:W-:-:S04]  /*2b90*/  IMAD.U32 R0, R25, -0x80000000, RZ ;  /* 0x8000000019007824 */ /* 0x000fc800078e00ff */
[----:B------:R-:W0:Y:S02]  /*2ba0*/  SYNCS.PHASECHK.TRANS64.TRYWAIT P0, [UR31], R0 ;  /* 0x00000000ff0075a7 */ /* 0x000e24000800111f */
[----:B0-----:R-:W-:Y:S05]  /*2bb0*/  @!P0 BRA `(.L_x_21) ;  /* 0x0000001000588947 */ /* 0x001fea0003800000 */
.L_x_27:
[----:B------:R-:W-:-:S07]  /*2bc0*/  IMAD.MOV.U32 R24, RZ, RZ, R22 ;  /* 0x000000ffff187224 */ /* 0x000fce00078e0016 */
.L_x_15:
[----:B------:R-:W-:Y:S01]  /*2bd0*/  BAR.SYNC.DEFER_BLOCKING 0x0 ;  /* 0x0000000000007b1d */ /* 0x000fe20000010000 */
[----:B------:R-:W-:-:S07]  /*2be0*/  IMAD.MOV.U32 R3, RZ, RZ, R21 ;  /* 0x000000ffff037224 */ /* 0x000fce00078e0015 */
[----:B------:R-:W0:Y:S01]  /*2bf0*/  LDC R26, c[0x0][0x3e8] ;  /* 0x0000fa00ff1a7b82 */ /* 0x000e220000000800 */
[----:B------:R-:W2:Y:S01]  /*2c00*/  LDCU.64 UR4, c[0x0][0x3e0] ;  /* 0x00007c00ff0477ac */ /* 0x000ea20008000a00 */
[----:B------:R-:W3:Y:S01]  /*2c10*/  S2R R40, SR_TID.X ;  /* 0x0000000000287919 */ /* 0x000ee20000002100 */
[----:B------:R-:W4:Y:S05]  /*2c20*/  S2R R28, SR_TID.X ;  /* 0x00000000001c7919 */ /* 0x000f2a0000002100 */
[----:B------:R-:W5:Y:S01]  /*2c30*/  LDC.64 R32, c[0x0][0x398] ;  /* 0x0000e600ff207b82 */ /* 0x000f620000000a00 */
[----:B------:R-:W1:Y:S07]  /*2c40*/  @!P1 SYNCS.CCTL.IV [UR11+0x2c00] ;  /* 0x002c0000ff0099b1 */ /* 0x000e6e000800000b */
[----:B-1----:R-:W-:Y:S01]  /*2c50*/  BAR.SYNC.DEFER_BLOCKING 0x0 ;  /* 0x0000000000007b1d */ /* 0x002fe20000010000 */
[----:B--2---:R-:W-:-:S04]  /*2c60*/  UIMAD UR4, UR10, UR4, URZ ;  /* 0x000000040a0472a4 */ /* 0x004fc8000f8e02ff */
[----:B------:R-:W-:Y:S01]  /*2c70*/  USHF.L.U32 UR6, UR4, 0x1, URZ ;  /* 0x0000000104067899 */ /* 0x000fe200080006ff */
[C---:B---3--:R-:W-:Y:S02]  /*2c80*/  LOP3.LUT R2, R40.reuse, 0x80, RZ, 0xc0, !PT ;  /* 0x0000008028027812 */ /* 0x048fe400078ec0ff */
[----:B------:R-:W-:Y:S02]  /*2c90*/  LOP3.LUT R21, R40, 0x7f, RZ, 0xc0, !PT ;  /* 0x0000007f28157812 */ /* 0x000fe400078ec0ff */
[----:B------:R-:W-:Y:S02]  /*2ca0*/  LEA R2, R2, UR11, 0x5 ;  /* 0x0000000b02027c11 */ /* 0x000fe4000f8e28ff */
[----:B----4-:R-:W-:Y:S02]  /*2cb0*/  SHF.R.U32.HI R28, RZ, 0x7, R28 ;  /* 0x00000007ff1c7819 */ /* 0x010fe4000001161c */
[----:B------:R-:W-:Y:S01]  /*2cc0*/  SHF.R.U32.HI R35, RZ, 0x1, R40 ;  /* 0x00000001ff237819 */ /* 0x000fe20000011628 */
[----:B------:R-:W1:Y:S02]  /*2cd0*/  @!P1 SYNCS.CCTL.IV [UR11+0x2c08] ;  /* 0x002c0800ff0099b1 */ /* 0x000e64000800000b */
[----:B-1----:R1:W-:Y:S01]  /*2ce0*/  STSM.16.M88 [R42], R3 ;  /* 0x000000032a007844 */ /* 0x0023e20000000000 */
[----:B------:R-:W-:Y:S01]  /*2cf0*/  BAR.SYNC.DEFER_BLOCKING 0x0 ;  /* 0x0000000000007b1d */ /* 0x000fe20000010000 */
[----:B------:R-:W-:Y:S01]  /*2d00*/  FSETP.GEU.AND P1, PT, R3, 1.175494350822287508e-38, PT ;  /* 0x008000000300780b */ /* 0x000fe20003f2e000 */
[----:B------:R-:W-:Y:S01]  /*2d10*/  IMAD R2, R21, 0x10, R2 ;  /* 0x0000001015027824 */ /* 0x000fe200078e0202 */
[----:B------:R-:W-:-:S02]  /*2d20*/  SGXT.U32 R28, R28, 0x1 ;  /* 0x000000011c1c781a */ /* 0x000fc40000000000 */
[----:B------:R-:W-:Y:S01]  /*2d30*/  ISETP.GE.U32.AND P4, PT, R40, 0x20, PT ;  /* 0x000000202800780c */ /* 0x000fe20003f86070 */
[----:B------:R-:W2:Y:S08]  /*2d40*/  LDTM.x16 R4, tmem[UR32] ;  /* 0x00000020000479ee */ /* 0x000eb00008240000 */
[----:B-1----:R-:W-:-:S04]  /*2d50*/  @!P1 FMUL R3, R3, 8388608 ;  /* 0x4b00000003039820 */ /* 0x002fc80000400000 */
[----:B------:R-:W-:Y:S01]  /*2d60*/  VIADD R22, R3, 0xc0cafb0d ;  /* 0xc0cafb0d03167836 */ /* 0x000fe20000000000 */
[----:B------:R-:W1:Y:S01]  /*2d70*/  LDSM.16.M88 R0, [R41+UR11] ;  /* 0x0000000b2900783b */ /* 0x000e620008000000 */
[----:B------:R-:W-:Y:S01]  /*2d80*/  NOP ;  /* 0x0000000000007918 */ /* 0x000fe20000000000 */
[----:B--2---:R-:W-:Y:S01]  /*2d90*/  BAR.SYNC.DEFER_BLOCKING 0x0 ;  /* 0x0000000000007b1d */ /* 0x004fe20000010000 */
[C---:B-1----:R-:W-:Y:S02]  /*2da0*/  FSETP.GT.AND P0, PT, |R0|.reuse, 8.50705917302346158658e+37, PT ;  /* 0x7e8000000000780b */ /* 0x042fe40003f04200 */
[----:B------:R-:W-:-:S11]  /*2db0*/  FSETP.GEU.AND P2, PT, |R0|, 1.175494350822287508e-38, PT ;  /* 0x008000000000780b */ /* 0x000fd60003f4e200 */
[----:B------:R-:W-:Y:S01]  /*2dc0*/  @P0 FMUL R0, R0, 0.25 ;  /* 0x3e80000000000820 */ /* 0x000fe20000400000 */
[----:B------:R-:W-:Y:S01]  /*2dd0*/  @P0 FMUL R4, R4, 0.25 ;  /* 0x3e80000004040820 */ /* 0x000fe20000400000 */
[----:B------:R-:W-:Y:S01]  /*2de0*/  @P0 FMUL R12, R12, 0.25 ;  /* 0x3e8000000c0c0820 */ /* 0x000fe20000400000 */
[----:B------:R-:W-:Y:S01]  /*2df0*/  @P0 FMUL R14, R14, 0.25 ;  /* 0x3e8000000e0e0820 */ /* 0x000fe20000400000 */
[----:B------:R-:W-:Y:S01]  /*2e00*/  @!P2 FMUL R0, R0, 16777216 ;  /* 0x4b8000000000a820 */ /* 0x000fe20000400000 */
[----:B------:R-:W-:Y:S01]  /*2e10*/  @!P2 FMUL R4, R4, 16777216 ;  /* 0x4b8000000404a820 */ /* 0x000fe20000400000 */
[----:B------:R-:W-:Y:S01]  /*2e20*/  @!P2 FMUL R12, R12, 16777216 ;  /* 0x4b8000000c0ca820 */ /* 0x000fe20000400000 */
[----:B------:R-:W-:Y:S01]  /*2e30*/  @!P2 FMUL R14, R14, 16777216 ;  /* 0x4b8000000e0ea820 */ /* 0x000fe20000400000 */
[----:B------:R-:W-:Y:S01]  /*2e40*/  @P0 FMUL R6, R6, 0.25 ;  /* 0x3e80000006060820 */ /* 0x000fe20000400000 */
[----:B------:R-:W-:Y:S01]  /*2e50*/  @P0 FMUL R8, R8, 0.25 ;  /* 0x3e80000008080820 */ /* 0x000fe20000400000 */
[----:B------:R-:W1:Y:S01]  /*2e60*/  MUFU.RCP R0, R0 ;  /* 0x0000000000007308 */ /* 0x000e620000001000 */
[----:B------:R-:W-:Y:S01]  /*2e70*/  @P0 FMUL R10, R10, 0.25 ;  /* 0x3e8000000a0a0820 */ /* 0x000fe20000400000 */
[----:B------:R-:W-:Y:S01]  /*2e80*/  @!P2 FMUL R6, R6, 16777216 ;  /* 0x4b8000000606a820 */ /* 0x000fe20000400000 */
[----:B------:R-:W-:Y:S01]  /*2e90*/  @!P2 FMUL R8, R8, 16777216 ;  /* 0x4b8000000808a820 */ /* 0x000fe20000400000 */
[----:B------:R-:W-:Y:S01]  /*2ea0*/  @P0 FMUL R11, R11, 0.25 ;  /* 0x3e8000000b0b0820 */ /* 0x000fe20000400000 */
[----:B------:R-:W-:Y:S01]  /*2eb0*/  @!P2 FMUL R10, R10, 16777216 ;  /* 0x4b8000000a0aa820 */ /* 0x000fe20000400000 */
[----:B------:R-:W-:Y:S01]  /*2ec0*/  @P0 FMUL R16, R16, 0.25 ;  /* 0x3e80000010100820 */ /* 0x000fe20000400000 */
        /* <DEDUP_REMOVED lines=8> */
[----:B------:R-:W-:Y:S01]  /*2f50*/  @!P2 FMUL R11, R11, 16777216 ;  /* 0x4b8000000b0ba820 */ /* 0x000fe20000400000 */
[----:B------:R-:W-:Y:S01]  /*2f60*/  @!P2 FMUL R16, R16, 16777216 ;  /* 0x4b8000001010a820 */ /* 0x000fe20000400000 */
[C---:B-1----:R-:W-:Y:S01]  /*2f70*/  FMUL R20, R0.reuse, R4 ;  /* 0x0000000400147220 */ /* 0x042fe20000400000 */
[C---:B------:R-:W-:Y:S01]  /*2f80*/  FMUL R12, R0.reuse, R12 ;  /* 0x0000000c000c7220 */ /* 0x040fe20000400000 */
[----:B------:R-:W-:Y:S01]  /*2f90*/  FMUL R25, R0, R14 ;  /* 0x0000000e00197220 */ /* 0x000fe20000400000 */
[----:B------:R-:W-:Y:S01]  /*2fa0*/  LOP3.LUT R4, R22, 0xff800000, RZ, 0xc0, !PT ;  /* 0xff80000016047812 */ /* 0x000fe200078ec0ff */
[C---:B------:R-:W-:Y:S01]  /*2fb0*/  FMUL R21, R0.reuse, R6 ;  /* 0x0000000600157220 */ /* 0x040fe20000400000 */
[C---:B------:R-:W-:Y:S01]  /*2fc0*/  FMUL R8, R0.reuse, R8 ;  /* 0x0000000800087220 */ /* 0x040fe20000400000 */
[----:B------:R-:W-:Y:S01]  /*2fd0*/  FMUL R23, R0, R10 ;  /* 0x0000000a00177220 */ /* 0x000fe20000400000 */
[----:B------:R-:W-:Y:S01]  /*2fe0*/  F2FP.BF16.F32.PACK_AB R22, R25, R12 ;  /* 0x0000000c1916723e */ /* 0x000fe200000010ff */
[----:B------:R-:W-:-:S02]  /*2ff0*/  IMAD.IADD R12, R3, 0x1, -R4 ;  /* 0x00000001030c7824 */ /* 0x000fc400078e0a04 */
[----:B------:R-:W-:Y:S01]  /*3000*/  @!P2 FMUL R18, R18, 16777216 ;  /* 0x4b8000001212a820 */ /* 0x000fe20000400000 */
[----:B------:R-:W-:Y:S02]  /*3010*/  IMAD.MOV.U32 R25, RZ, RZ, 0x3dc6b27f ;  /* 0x3dc6b27fff197424 */ /* 0x000fe400078e00ff */
[----:B------:R-:W-:Y:S01]  /*3020*/  @!P2 FMUL R5, R5, 16777216 ;  /* 0x4b8000000505a820 */ /* 0x000fe20000400000 */
[----:B------:R-:W-:Y:S01]  /*3030*/  FADD R12, R12, -1 ;  /* 0xbf8000000c0c7421 */ /* 0x000fe20000000000 */
[----:B------:R-:W-:Y:S01]  /*3040*/  @!P2 FMUL R7, R7, 16777216 ;  /* 0x4b8000000707a820 */ /* 0x000fe20000400000 */
[----:B------:R-:W-:Y:S01]  /*3050*/  @!P2 FMUL R9, R9, 16777216 ;  /* 0x4b8000000909a820 */ /* 0x000fe20000400000 */
[----:B------:R-:W-:Y:S01]  /*3060*/  @!P2 FMUL R13, R13, 16777216 ;  /* 0x4b8000000d0da820 */ /* 0x000fe20000400000 */
[C---:B------:R-:W-:Y:S01]  /*3070*/  FFMA.FTZ R25, R12.reuse, R25, -0.16845393180847167969 ;  /* 0xbe2c7f300c197423 */ /* 0x040fe20000010019 */
[----:B------:R-:W-:Y:S01]  /*3080*/  @!P2 FMUL R15, R15, 16777216 ;  /* 0x4b8000000f0fa820 */ /* 0x000fe20000400000 */
[----:B------:R-:W-:Y:S01]  /*3090*/  @!P2 FMUL R17, R17, 16777216 ;  /* 0x4b8000001111a820 */ /* 0x000fe20000400000 */
[----:B------:R-:W-:Y:S01]  /*30a0*/  @!P2 FMUL R19, R19, 16777216 ;  /* 0x4b8000001313a820 */ /* 0x000fe20000400000 */
[----:B------:R-:W-:Y:S01]  /*30b0*/  FFMA.FTZ R25, R12, R25, 0.1716887056827545166 ;  /* 0x3e2fcf2a0c197423 */ /* 0x000fe20000010019 */
[----:B------:R-:W-:Y:S01]  /*30c0*/  F2FP.BF16.F32.PACK_AB R20, R21, R20 ;  /* 0x000000141514723e */ /* 0x000fe200000010ff */
[----:B------:R-:W-:Y:S01]  /*30d0*/  FMUL R6, R0, R11 ;  /* 0x0000000b00067220 */ /* 0x000fe20000400000 */
[----:B------:R-:W-:Y:S01]  /*30e0*/  F2FP.BF16.F32.PACK_AB R21, R23, R8 ;  /* 0x000000081715723e */ /* 0x000fe200000010ff */
[----:B------:R-:W-:Y:S01]  /*30f0*/  FFMA.FTZ R25, R12, R25, -0.17900948226451873779 ;  /* 0xbe374e430c197423 */ /* 0x000fe20000010019 */
[C---:B------:R-:W-:Y:S01]  /*3100*/  FMUL R16, R0.reuse, R16 ;  /* 0x0000001000107220 */ /* 0x040fe20000400000 */
[C---:B------:R-:W-:Y:S01]  /*3110*/  FMUL R27, R0.reuse, R18 ;  /* 0x00000012001b7220 */ /* 0x040fe20000400000 */
[----:B------:R-:W-:Y:S01]  /*3120*/  FMUL R8, R0, R5 ;  /* 0x0000000500087220 */ /* 0x000fe20000400000 */
[----:B------:R-:W-:Y:S01]  /*3130*/  FFMA.FTZ R25, R12, R25, 0.20512372255325317383 ;  /* 0x3e520bf40c197423 */ /* 0x000fe20000010019 */
[C---:B------:R-:W-:Y:S01]  /*3140*/  FMUL R7, R0.reuse, R7 ;  /* 0x0000000700077220 */ /* 0x040fe20000400000 */
[C---:B------:R-:W-:Y:S01]  /*3150*/  FMUL R9, R0.reuse, R9 ;  /* 0x0000000900097220 */ /* 0x040fe20000400000 */
[----:B------:R-:W-:Y:S01]  /*3160*/  FMUL R10, R0, R13 ;  /* 0x0000000d000a7220 */ /* 0x000fe20000400000 */
[----:B------:R-:W-:Y:S01]  /*3170*/  FFMA.FTZ R25, R12, R25, -0.24046532809734344482 ;  /* 0xbe763c8b0c197423 */ /* 0x000fe20000010019 */
[C---:B------:R-:W-:Y:S01]  /*3180*/  FMUL R15, R0.reuse, R15 ;  /* 0x0000000f000f7220 */ /* 0x040fe20000400000 */
[C---:B------:R-:W-:Y:S01]  /*3190*/  FMUL R11, R0.reuse, R17 ;  /* 0x00000011000b7220 */ /* 0x040fe20000400000 */
[----:B------:R-:W-:Y:S01]  /*31a0*/  FMUL R0, R0, R19 ;  /* 0x0000001300007220 */ /* 0x000fe20000400000 */
[----:B------:R-:W-:Y:S01]  /*31b0*/  FFMA.FTZ R25, R12, R25, 0.28857114911079406738 ;  /* 0x3e93bf990c197423 */ /* 0x000fe20000010019 */
[----:B------:R-:W-:-:S02]  /*31c0*/  F2FP.BF16.F32.PACK_AB R23, R27, R16 ;  /* 0x000000101b17723e */ /* 0x000fc400000010ff */
[----:B------:R-:W-:Y:S01]  /*31d0*/  F2FP.BF16.F32.PACK_AB R8, R7, R8 ;  /* 0x000000080708723e */ /* 0x000fe200000010ff */
[----:B------:R-:W-:Y:S01]  /*31e0*/  FFMA.FTZ R25, R12, R25, -0.36067417263984680176 ;  /* 0xbeb8aa490c197423 */ /* 0x000fe20000010019 */
[----:B------:R-:W-:Y:S01]  /*31f0*/  F2FP.BF16.F32.PACK_AB R9, R6, R9 ;  /* 0x000000090609723e */ /* 0x000fe200000010ff */
[----:B------:R1:W-:Y:S01]  /*3200*/  STS.128 [R2], R20 ;  /* 0x0000001402007388 */ /* 0x0003e20000000c00 */
[----:B------:R-:W-:Y:S01]  /*3210*/  F2FP.BF16.F32.PACK_AB R10, R15, R10 ;  /* 0x0000000a0f0a723e */ /* 0x000fe200000010ff */
[----:B------:R-:W-:Y:S01]  /*3220*/  FFMA.FTZ R25, R12, R25, 0.48089820146560668945 ;  /* 0x3ef6384a0c197423 */ /* 0x000fe20000010019 */
[----:B------:R-:W-:Y:S02]  /*3230*/  F2FP.BF16.F32.PACK_AB R11, R0, R11 ;  /* 0x0000000b000b723e */ /* 0x000fe400000010ff */
[----:B------:R-:W-:Y:S01]  /*3240*/  FSEL R13, RZ, -23, P1 ;  /* 0xc1b80000ff0d7808 */ /* 0x000fe20000800000 */
[C---:B------:R-:W-:Y:S01]  /*3250*/  FFMA.FTZ R25, R12.reuse, R25, -0.72134751081466674805 ;  /* 0xbf38aa3b0c197423 */ /* 0x040fe20000010019 */
[----:B------:R-:W-:Y:S01]  /*3260*/  I2FP.F32.S32 R14, R4 ;  /* 0x00000004000e7245 */ /* 0x000fe20000201400 */
[----:B------:R2:W-:Y:S01]  /*3270*/  STS.128 [R2+0x800], R8 ;  /* 0x0008000802007388 */ /* 0x0005e20000000c00 */
[----:B------:R-:W-:Y:S01]  /*3280*/  SHF.R.U32.HI R15, RZ, 0x2, R40 ;  /* 0x00000002ff0f7819 */ /* 0x000fe20000011628 */
[----:B------:R-:W-:Y:S01]  /*3290*/  FMUL R25, R12, R25 ;  /* 0x000000190c197220 */ /* 0x000fe20000400000 */
[----:B------:R-:W-:Y:S01]  /*32a0*/  LOP3.LUT R0, R40, 0xff, RZ, 0xc0, !PT ;  /* 0x000000ff28007812 */ /* 0x000fe200078ec0ff */
[----:B------:R-:W-:Y:S01]  /*32b0*/  FFMA.FTZ R13, R14, 1.1920928955078125e-07, R13 ;  /* 0x340000000e0d7823 */ /* 0x000fe2000001000d */
[----:B------:R-:W-:Y:S01]  /*32c0*/  BAR.SYNC.DEFER_BLOCKING 0x0 ;  /* 0x0000000000007b1d */ /* 0x000fe20000010000 */
[----:B------:R-:W-:Y:S01]  /*32d0*/  FMUL R25, R12, R25 ;  /* 0x000000190c197220 */ /* 0x000fe20000400000 */
[----:B------:R-:W-:-:S02]  /*32e0*/  ISETP.GE.U32.AND P0, PT, R3, 0x7f800000, PT ;  /* 0x7f8000000300780c */ /* 0x000fc40003f06070 */
[----:B------:R-:W-:Y:S01]  /*32f0*/  LOP3.LUT R15, R15, 0x38, RZ, 0xc0, !PT ;  /* 0x000000380f0f7812 */ /* 0x000fe200078ec0ff */
[----:B------:R-:W-:Y:S01]  /*3300*/  FFMA.FTZ R12, R12, 1.4426950216293334961, R25 ;  /* 0x3fb8aa3b0c0c7823 */ /* 0x000fe20000010019 */
[----:B-1----:R-:W-:Y:S02]  /*3310*/  LEA R20, R0, UR11, 0x4 ;  /* 0x0000000b00147c11 */ /* 0x002fe4000f8e20ff */
[----:B------:R-:W-:Y:S01]  /*3320*/  LOP3.LUT R15, R15, 0x1f, R40, 0xf8, !PT ;  /* 0x0000001f0f0f7812 */ /* 0x000fe200078ef828 */
[----:B------:R-:W-:Y:S01]  /*3330*/  FADD R12, R13, R12 ;  /* 0x0000000c0d0c7221 */ /* 0x000fe20000000000 */
[----:B0-----:R-:W-:Y:S01]  /*3340*/  IMAD R13, R28, R26, RZ ;  /* 0x0000001a1c0d7224 */ /* 0x001fe200078e02ff */
[----:B------:R-:W-:Y:S01]  /*3350*/  FSETP.NEU.AND P1, PT, R3, RZ, PT ;  /* 0x000000ff0300720b */ /* 0x000fe20003f2d000 */
[----:B--2---:R-:W-:Y:S01]  /*3360*/  IMAD R2, R44, UR5, RZ ;  /* 0x000000052c027c24 */ /* 0x004fe2000f8e02ff */
[----:B------:R-:W-:Y:S01]  /*3370*/  UIMAD.WIDE UR4, UR4, 0x2, URZ ;  /* 0x00000002040478a5 */ /* 0x000fe2000f8e02ff */
[----:B------:R-:W-:-:S02]  /*3380*/  IMAD.SHL.U32 R34, R15, 0x10, RZ ;  /* 0x000000100f227824 */ /* 0x000fc400078e00ff */
[----:B------:R-:W-:Y:S02]  /*3390*/  IMAD R15, R26, 0x2, R13 ;  /* 0x000000021a0f7824 */ /* 0x000fe400078e020d */
[----:B------:R-:W-:Y:S01]  /*33a0*/  @P0 IMAD.MOV.U32 R14, RZ, RZ, 0x7f800000 ;  /* 0x7f800000ff0e0424 */ /* 0x000fe200078e00ff */
[----:B------:R-:W-:Y:S01]  /*33b0*/  LOP3.LUT R8, R34, 0x1b0, RZ, 0xc0, !PT ;  /* 0x000001b022087812 */ /* 0x000fe200078ec0ff */
[----:B------:R-:W-:Y:S02]  /*33c0*/  IMAD R23, R26, 0x2, R15 ;  /* 0x000000021a177824 */ /* 0x000fe400078e020f */
[----:B------:R-:W-:Y:S01]  /*33d0*/  @P0 FFMA.FTZ R12, R3, R14, +INF ;  /* 0x7f800000030c0423 */ /* 0x000fe2000001000e */
[----:B------:R-:W-:Y:S01]  /*33e0*/  IMAD.SHL.U32 R11, R2, 0x2, RZ ;  /* 0x00000002020b7824 */ /* 0x000fe200078e00ff */
[----:B------:R-:W0:Y:S01]  /*33f0*/  LDS.128 R4, [R20] ;  /* 0x0000000014047984 */ /* 0x000e220000000c00 */
[----:B------:R-:W-:Y:S01]  /*3400*/  IMAD R3, R26, 0x2, R23 ;  /* 0x000000021a037824 */ /* 0x000fe200078e0217 */
[----:B------:R-:W-:Y:S01]  /*3410*/  LOP3.LUT R35, R8, 0x40, R35, 0xf8, !PT ;  /* 0x0000004008237812 */ /* 0x000fe200078ef823 */
[----:B------:R-:W-:Y:S01]  /*3420*/  IMAD.HI R2, R2, 0x2, RZ ;  /* 0x0000000202027827 */ /* 0x000fe200078e02ff */
[----:B------:R-:W-:Y:S01]  /*3430*/  FSEL R9, R12, -INF , P1 ;  /* 0xff8000000c097808 */ /* 0x000fe20000800000 */
[----:B------:R-:W1:Y:S01]  /*3440*/  LDCU UR4, c[0x0][0x3ec] ;  /* 0x00007d80ff0477ac */ /* 0x000e620008000800 */
[----:B-----5:R-:W-:Y:S01]  /*3450*/  IADD3 R32, P0, P1, R11, UR6, R32 ;  /* 0x000000060b207c10 */ /* 0x020fe2000f91e020 */
[----:B------:R-:W-:-:S02]  /*3460*/  IMAD R27, R26, 0x2, R3 ;  /* 0x000000021a1b7824 */ /* 0x000fc400078e0203 */
[----:B------:R-:W-:Y:S01]  /*3470*/  FFMA R36, R9, 0.69314718246459960938, R24 ;  /* 0x3f31721809247823 */ /* 0x000fe20000000018 */
[----:B------:R-:W-:Y:S01]  /*3480*/  IADD3.X R33, PT, PT, R2, UR5, R33, P0, P1 ;  /* 0x0000000502217c10 */ /* 0x000fe200087e2421 */
[C---:B------:R-:W-:Y:S01]  /*3490*/  IMAD R29, R26.reuse, 0x2, R27 ;  /* 0x000000021a1d7824 */ /* 0x040fe200078e021b */
[----:B------:R-:W2:Y:S01]  /*34a0*/  LDS.128 R8, [R20+0x1000] ;  /* 0x0010000014087984 */ /* 0x000ea20000000c00 */
[-C--:B------:R-:W-:Y:S01]  /*34b0*/  LEA R18, P0, R13, R32.reuse, 0x1 ;  /* 0x000000200d127211 */ /* 0x080fe200078008ff */
[----:B------:R-:W-:Y:S01]  /*34c0*/  VIADD R35, R35, UR11 ;  /* 0x0000000b23237c36 */ /* 0x000fe20008000000 */
[----:B------:R-:W-:Y:S02]  /*34d0*/  LEA R16, P1, R15, R32, 0x1 ;  /* 0x000000200f107211 */ /* 0x000fe400078208ff */
[----:B------:R-:W-:Y:S02]  /*34e0*/  LEA R21, R26, R29, 0x1 ;  /* 0x0000001d1a157211 */ /* 0x000fe400078e08ff */
[----:B------:R-:W-:-:S02]  /*34f0*/  LEA.HI.X.SX32 R19, R13, R33, 0x1, P0 ;  /* 0x000000210d137211 */ /* 0x000fc400000f0eff */
[-C--:B------:R-:W-:Y:S01]  /*3500*/  LEA R22, P2, R23, R32.reuse, 0x1 ;  /* 0x0000002017167211 */ /* 0x080fe200078408ff */
[C---:B------:R-:W-:Y:S01]  /*3510*/  IMAD R25, R26.reuse, 0x2, R21 ;  /* 0x000000021a197824 */ /* 0x040fe200078e0215 */
[-C--:B------:R-:W-:Y:S01]  /*3520*/  LEA.HI.X.SX32 R17, R15, R33.reuse, 0x1, P1 ;  /* 0x000000210f117211 */ /* 0x080fe200008f0eff */
[----:B-1----:R-:W-:Y:S01]  /*3530*/  UIMAD UR4, UR10, UR4, URZ ;  /* 0x000000040a0472a4 */ /* 0x002fe2000f8e02ff */
[-C--:B------:R-:W-:Y:S01]  /*3540*/  LEA R12, P1, R27, R32.reuse, 0x1 ;  /* 0x000000201b0c7211 */ /* 0x080fe200078208ff */
[C---:B------:R-:W-:Y:S01]  /*3550*/  IMAD R31, R26.reuse, 0x2, R25 ;  /* 0x000000021a1f7824 */ /* 0x040fe200078e0219 */
[-C--:B------:R-:W-:Y:S01]  /*3560*/  LEA.HI.X.SX32 R23, R23, R33.reuse, 0x1, P2 ;  /* 0x0000002117177211 */ /* 0x080fe200010f0eff */
[----:B------:R-:W-:Y:S01]  /*3570*/  USHF.L.U32 UR6, UR4, 0x2, URZ ;  /* 0x0000000204067899 */ /* 0x000fe200080006ff */
[-C--:B------:R-:W-:Y:S01]  /*3580*/  LEA R14, P2, R29, R32.reuse, 0x1 ;  /* 0x000000201d0e7211 */ /* 0x080fe200078408ff */
[C---:B------:R-:W-:Y:S01]  /*3590*/  IMAD R39, R26.reuse, 0x2, R31 ;  /* 0x000000021a277824 */ /* 0x040fe200078e021f */
[----:B------:R-:W-:Y:S01]  /*35a0*/  LEA R2, P0, R3, R32, 0x1 ;  /* 0x0000002003027211 */ /* 0x000fe200078008ff */
[----:B------:R-:W-:Y:S01]  /*35b0*/  UIMAD.WIDE UR4, UR4, 0x4, URZ ;  /* 0x00000004040478a5 */ /* 0x000fe2000f8e02ff */
[-C--:B------:R-:W-:Y:S01]  /*35c0*/  LEA.HI.X.SX32 R15, R29, R33.reuse, 0x1, P2 ;  /* 0x000000211d0f7211 */ /* 0x080fe200010f0eff */
[----:B------:R-:W-:Y:S01]  /*35d0*/  IMAD R41, R26, 0x2, R39 ;  /* 0x000000021a297824 */ /* 0x000fe200078e0227 */
[----:B------:R-:W-:-:S03]  /*35e0*/  LEA.HI.X.SX32 R3, R3, R33, 0x1, P0 ;  /* 0x0000002103037211 */ /* 0x000fc600000f0eff */
[----:B------:R-:W-:Y:S01]  /*35f0*/  IMAD R43, R26, 0x2, R41 ;  /* 0x000000021a2b7824 */ /* 0x000fe200078e0229 */
[----:B0-----:R-:W-:Y:S01]  /*3600*/  PRMT R13, R4, 0x7632, R13 ;  /* 0x00007632040d7816 */ /* 0x001fe2000000000d */
[----:B------:R0:W-:Y:S01]  /*3610*/  STG.E.U16 desc[UR24][R18.64], R4 ;  /* 0x0000000412007986 */ /* 0x0001e2000c101518 */
[----:B------:R-:W-:-:S03]  /*3620*/  PRMT R37, R5, 0x7632, R37 ;  /* 0x0000763205257816 */ /* 0x000fc60000000025 */
[----:B------:R1:W-:Y:S04]  /*3630*/  STG.E.U16 desc[UR24][R16.64], R13 ;  /* 0x0000000d10007986 */ /* 0x0003e8000c101518 */
[----:B------:R3:W-:Y:S01]  /*3640*/  STG.E.U16 desc[UR24][R22.64], R5 ;  /* 0x0000000516007986 */ /* 0x0007e2000c101518 */
[----:B0-----:R-:W-:-:S03]  /*3650*/  LEA R18, P2, R31, R32, 0x1 ;  /* 0x000000201f127211 */ /* 0x001fc600078408ff */
[----:B------:R0:W-:Y:S01]  /*3660*/  STG.E.U16 desc[UR24][R2.64], R37 ;  /* 0x0000002502007986 */ /* 0x0001e2000c101518 */
[-C--:B------:R-:W-:Y:S02]  /*3670*/  LEA R4, P0, R21, R32.reuse, 0x1 ;  /* 0x0000002015047211 */ /* 0x080fe400078008ff */
[-C--:B-1----:R-:W-:Y:S01]  /*3680*/  LEA.HI.X.SX32 R13, R27, R33.reuse, 0x1, P1 ;  /* 0x000000211b0d7211 */ /* 0x082fe200008f0eff */
[C---:B------:R-:W-:Y:S01]  /*3690*/  IMAD R27, R26.reuse, 0x2, R43 ;  /* 0x000000021a1b7824 */ /* 0x040fe200078e022b */
[-C--:B------:R-:W-:Y:S02]  /*36a0*/  LEA R16, P1, R25, R32.reuse, 0x1 ;  /* 0x0000002019107211 */ /* 0x080fe400078208ff */
[-C--:B------:R-:W-:Y:S01]  /*36b0*/  LEA.HI.X.SX32 R19, R31, R33.reuse, 0x1, P2 ;  /* 0x000000211f137211 */ /* 0x080fe200010f0eff */
[C---:B------:R-:W-:Y:S01]  /*36c0*/  IMAD R29, R26.reuse, 0x2, R27 ;  /* 0x000000021a1d7824 */ /* 0x040fe200078e021b */
[-C--:B---3--:R-:W-:Y:S01]  /*36d0*/  LEA.HI.X.SX32 R5, R21, R33.reuse, 0x1, P0 ;  /* 0x0000002115057211 */ /* 0x088fe200000f0eff */
[----:B------:R2:W-:Y:S01]  /*36e0*/  STG.E.U16 desc[UR24][R12.64], R6 ;  /* 0x000000060c007986 */ /* 0x0005e2000c101518 */
[----:B------:R-:W-:Y:S01]  /*36f0*/  LEA.HI.X.SX32 R17, R25, R33, 0x1, P1 ;  /* 0x0000002119117211 */ /* 0x000fe200008f0eff */
[----:B------:R-:W-:Y:S01]  /*3700*/  IMAD R31, R26, 0x2, R29 ;  /* 0x000000021a1f7824 */ /* 0x000fe200078e021d */
[----:B------:R-:W-:-:S02]  /*3710*/  LEA R20, P0, R39, R32, 0x1 ;  /* 0x0000002027147211 */ /* 0x000fc400078008ff */
[-C--:B------:R-:W-:Y:S01]  /*3720*/  LEA R22, P1, R41, R32.reuse, 0x1 ;  /* 0x0000002029167211 */ /* 0x080fe200078208ff */
[----:B------:R-:W-:Y:S01]  /*3730*/  IMAD R38, R26, 0x2, R31 ;  /* 0x000000021a267824 */ /* 0x000fe200078e021f */
[-C--:B------:R-:W-:Y:S02]  /*3740*/  LEA R24, P2, R43, R32.reuse, 0x1 ;  /* 0x000000202b187211 */ /* 0x080fe400078408ff */
[-C--:B------:R-:W-:Y:S02]  /*3750*/  LEA.HI.X.SX32 R21, R39, R33.reuse, 0x1, P0 ;  /* 0x0000002127157211 */ /* 0x080fe400000f0eff */
[-C--:B------:R-:W-:Y:S02]  /*3760*/  LEA.HI.X.SX32 R23, R41, R33.reuse, 0x1, P1 ;  /* 0x0000002129177211 */ /* 0x080fe400008f0eff */
[----:B------:R-:W-:Y:S02]  /*3770*/  LEA.HI.X.SX32 R25, R43, R33, 0x1, P2 ;  /* 0x000000212b197211 */ /* 0x000fe400010f0eff */
[----:B------:R-:W-:-:S02]  /*3780*/  LEA R26, P0, R27, R32, 0x1 ;  /* 0x000000201b1a7211 */ /* 0x000fc400078008ff */
[-C--:B------:R-:W-:Y:S02]  /*3790*/  LEA R28, P1, R29, R32.reuse, 0x1 ;  /* 0x000000201d1c7211 */ /* 0x080fe400078208ff */
[-C--:B------:R-:W-:Y:S02]  /*37a0*/  LEA R30, P2, R31, R32.reuse, 0x1 ;  /* 0x000000201f1e7211 */ /* 0x080fe400078408ff */
[----:B------:R-:W-:Y:S02]  /*37b0*/  LEA R32, P3, R38, R32, 0x1 ;  /* 0x0000002026207211 */ /* 0x000fe400078608ff */
[-C--:B------:R-:W-:Y:S02]  /*37c0*/  LEA.HI.X.SX32 R27, R27, R33.reuse, 0x1, P0 ;  /* 0x000000211b1b7211 */ /* 0x080fe400000f0eff */
[-C--:B------:R-:W-:Y:S02]  /*37d0*/  LEA.HI.X.SX32 R29, R29, R33.reuse, 0x1, P1 ;  /* 0x000000211d1d7211 */ /* 0x080fe400008f0eff */
[----:B------:R-:W-:-:S02]  /*37e0*/  LEA.HI.X.SX32 R31, R31, R33, 0x1, P2 ;  /* 0x000000211f1f7211 */ /* 0x000fc400010f0eff */
[----:B------:R-:W-:Y:S02]  /*37f0*/  LEA.HI.X.SX32 R33, R38, R33, 0x1, P3 ;  /* 0x0000002126217211 */ /* 0x000fe400018f0eff */
[----:B------:R-:W-:Y:S02]  /*3800*/  PRMT R38, R6, 0x7632, R38 ;  /* 0x0000763206267816 */ /* 0x000fe40000000026 */
[----:B0-----:R-:W-:Y:S02]  /*3810*/  PRMT R3, R7, 0x7632, R3 ;  /* 0x0000763207037816 */ /* 0x001fe40000000003 */
[----:B--2---:R-:W-:Y:S01]  /*3820*/  PRMT R13, R8, 0x7632, R13 ;  /* 0x00007632080d7816 */ /* 0x004fe2000000000d */
[----:B------:R0:W-:Y:S01]  /*3830*/  STG.E.U16 desc[UR24][R14.64], R38 ;  /* 0x000000260e007986 */ /* 0x0001e2000c101518 */
[----:B------:R-:W-:Y:S02]  /*3840*/  PRMT R2, R10, 0x7632, R2 ;  /* 0x000076320a027816 */ /* 0x000fe40000000002 */
[----:B------:R-:W-:Y:S01]  /*3850*/  ISETP.GE.U32.AND P0, PT, R0, 0x80, PT ;  /* 0x000000800000780c */ /* 0x000fe20003f06070 */
[----:B------:R1:W-:Y:S04]  /*3860*/  STG.E.U16 desc[UR24][R4.64], R7 ;  /* 0x0000000704007986 */ /* 0x0003e8000c101518 */
[----:B------:R2:W-:Y:S01]  /*3870*/  STG.E.U16 desc[UR24][R16.64], R3 ;  /* 0x0000000310007986 */ /* 0x0005e2000c101518 */
[----:B0-----:R-:W-:-:S03]  /*3880*/  PRMT R15, R9, 0x7632, R15 ;  /* 0x00007632090f7816 */ /* 0x001fc6000000000f */
[----:B------:R-:W-:Y:S01]  /*3890*/  STG.E.U16 desc[UR24][R18.64], R8 ;  /* 0x0000000812007986 */ /* 0x000fe2000c101518 */
[----:B-1----:R-:W-:-:S03]  /*38a0*/  PRMT R4, R11, 0x7632, R4 ;  /* 0x000076320b047816 */ /* 0x002fc60000000004 */
[----:B------:R-:W-:Y:S01]  /*38b0*/  STG.E.U16 desc[UR24][R20.64], R13 ;  /* 0x0000000d14007986 */ /* 0x000fe2000c101518 */
[----:B------:R-:W-:Y:S01]  /*38c0*/  LOP3.LUT R5, R34, 0x1f0, RZ, 0xc0, !PT ;  /* 0x000001f022057812 */ /* 0x000fe200078ec0ff */
[----:B------:R-:W0:Y:S01]  /*38d0*/  LDC.64 R6, c[0x0][0x3a0] ;  /* 0x0000e800ff067b82 */ /* 0x000e220000000a00 */
[C---:B--2---:R-:W-:Y:S01]  /*38e0*/  IMAD.SHL.U32 R3, R44.reuse, 0x4, RZ ;  /* 0x000000042c037824 */ /* 0x044fe200078e00ff */
[----:B------:R-:W-:Y:S01]  /*38f0*/  STG.E.U16 desc[UR24][R22.64], R9 ;  /* 0x0000000916007986 */ /* 0x000fe2000c101518 */
[----:B------:R-:W-:-:S03]  /*3900*/  IMAD.HI R44, R44, 0x4, RZ ;  /* 0x000000042c2c7827 */ /* 0x000fc600078e02ff */
[----:B------:R-:W-:Y:S04]  /*3910*/  STG.E.U16 desc[UR24][R24.64], R15 ;  /* 0x0000000f18007986 */ /* 0x000fe8000c101518 */
[----:B------:R-:W-:Y:S04]  /*3920*/  STG.E.U16 desc[UR24][R26.64], R10 ;  /* 0x0000000a1a007986 */ /* 0x000fe8000c101518 */
[----:B------:R0:W-:Y:S04]  /*3930*/  STG.E.U16 desc[UR24][R28.64], R2 ;  /* 0x000000021c007986 */ /* 0x0001e8000c101518 */
[----:B------:R-:W-:Y:S04]  /*3940*/  STG.E.U16 desc[UR24][R30.64], R11 ;  /* 0x0000000b1e007986 */ /* 0x000fe8000c101518 */
[----:B------:R-:W-:Y:S01]  /*3950*/  STG.E.U16 desc[UR24][R32.64], R4 ;  /* 0x0000000420007986 */ /* 0x000fe2000c101518 */
[----:B------:R-:W-:Y:S01]  /*3960*/  BAR.SYNC.DEFER_BLOCKING 0x0 ;  /* 0x0000000000007b1d */ /* 0x000fe20000010000 */
[----:B0-----:R-:W-:-:S04]  /*3970*/  IADD3 R2, P1, P2, R3, UR6, R6 ;  /* 0x0000000603027c10 */ /* 0x001fc8000fa3e006 */
[----:B------:R-:W-:Y:S01]  /*3980*/  IADD3.X R3, PT, PT, R44, UR5, R7, P1, P2 ;  /* 0x000000052c037c10 */ /* 0x000fe20008fe4407 */
[----:B------:R-:W-:Y:S02]  /*3990*/  STSM.16.M88 [R35], R36 ;  /* 0x0000002423007844 */ /* 0x000fe40000000000 */
[----:B------:R-:W-:Y:S06]  /*39a0*/  BAR.SYNC.DEFER_BLOCKING 0x0 ;  /* 0x0000000000007b1d */ /* 0x000fec0000010000 */
[----:B------:R-:W0:Y:S04]  /*39b0*/  LDSM.16.M88 R5, [R5+UR11] ;  /* 0x0000000b0505783b */ /* 0x000e280008000000 */
[----:B0-----:R0:W-:Y:S01]  /*39c0*/  @!P0 STG.E desc[UR24][R2.64], R5 ;  /* 0x0000000502008986 */ /* 0x0011e2000c101918 */
[----:B------:R-:W-:Y:S06]  /*39d0*/  BAR.SYNC.DEFER_BLOCKING 0x0 ;  /* 0x0000000000007b1d */ /* 0x000fec0000010000 */
[----:B------:R-:W-:Y:S05]  /*39e0*/  @P4 BRA `(.L_x_22) ;  /* 0x0000000000a04947 */ /* 0x000fea0003800000 */
[----:B------:R-:W1:Y:S01]  /*39f0*/  S2UR UR5, SR_CgaCtaId ;  /* 0x00000000000579c3 */ /* 0x000e620000008800 */
[----:B------:R-:W-:Y:S01]  /*3a00*/  NOP ;  /* 0x0000000000007918 */ /* 0x000fe20000000000 */
[----:B------:R-:W-:Y:S01]  /*3a10*/  UMOV UR4, 0x50 ;  /* 0x0000005000047882 */ /* 0x000fe20000000000 */
[----:B------:R-:W-:Y:S02]  /*3a20*/  IMAD.U32 R0, RZ, RZ, UR27 ;  /* 0x0000001bff007e24 */ /* 0x000fe4000f8e00ff */
[----:B0-----:R-:W-:Y:S02]  /*3a30*/  IMAD.MOV.U32 R3, RZ, RZ, 0x3 ;  /* 0x00000003ff037424 */ /* 0x001fe400078e00ff */
[----:B------:R-:W-:Y:S01]  /*3a40*/  IMAD.MOV.U32 R7, RZ, RZ, 0x1 ;  /* 0x00000001ff077424 */ /* 0x000fe200078e00ff */
[----:B------:R-:W-:-:S04]  /*3a50*/  LOP3.LUT R0, R0, 0xffff, RZ, 0xc0, !PT ;  /* 0x0000ffff00007812 */ /* 0x000fc800078ec0ff */
[----:B------:R-:W-:-:S05]  /*3a60*/  SHF.R.U32.HI R0, RZ, 0x5, R0 ;  /* 0x00000005ff007819 */ /* 0x000fca0000011600 */
[----:B------:R-:W-:Y:S01]  /*3a70*/  VIADD R2, R0, 0x10 ;  /* 0x0000001000027836 */ /* 0x000fe20000000000 */
[----:B------:R-:W-:Y:S01]  /*3a80*/  SHF.L.U32 R0, R3, R0, RZ ;  /* 0x0000000003007219 */ /* 0x000fe200000006ff */
[----:B-1----:R-:W-:-:S03]  /*3a90*/  ULEA UR6, UR5, UR4, 0x18 ;  /* 0x0000000405067291 */ /* 0x002fc6000f8ec0ff */
[----:B------:R-:W-:-:S04]  /*3aa0*/  SHF.L.U32 R3, R7, R2, RZ ;  /* 0x0000000207037219 */ /* 0x000fc800000006ff */
[----:B------:R-:W-:Y:S02]  /*3ab0*/  LOP3.LUT R0, R3, R0, RZ, 0xfc, !PT ;  /* 0x0000000003007212 */ /* 0x000fe400078efcff */
[----:B------:R-:W0:Y:S02]  /*3ac0*/  LDS R5, [UR6] ;  /* 0x00000006ff057984 */ /* 0x000e240008000800 */
[C---:B------:R-:W-:Y:S02]  /*3ad0*/  LOP3.LUT R2, R0.reuse, 0xffff, RZ, 0xc0, !PT ;  /* 0x0000ffff00027812 */ /* 0x040fe400078ec0ff */
[----:B0-----:R-:W-:-:S04]  /*3ae0*/  LOP3.LUT R3, R0, 0xffff, R5, 0x80, !PT ;  /* 0x0000ffff00037812 */ /* 0x001fc800078e8005 */
[----:B------:R-:W-:-:S13]  /*3af0*/  ISETP.NE.AND P0, PT, R3, R2, PT ;  /* 0x000000020300720c */ /* 0x000fda0003f05270 */
[----:B------:R-:W-:Y:S05]  /*3b00*/  @P0 BRA `(.L_x_23) ;  /* 0x0000000000500947 */ /* 0x000fea0003800000 */
[----:B------:R-:W-:Y:S02]  /*3b10*/  SHF.R.U32.HI R5, RZ, 0x10, R5 ;  /* 0x00000010ff057819 */ /* 0x000fe40000011605 */
[----:B------:R-:W-:-:S04]  /*3b20*/  SHF.R.U32.HI R2, RZ, 0x10, R0 ;  /* 0x00000010ff027819 */ /* 0x000fc80000011600 */
[----:B------:R-:W-:-:S04]  /*3b30*/  LOP3.LUT R5, R5, R2, RZ, 0xc0, !PT ;  /* 0x0000000205057212 */ /* 0x000fc800078ec0ff */
[----:B------:R-:W-:-:S13]  /*3b40*/  ISETP.NE.AND P0, PT, R5, R2, PT ;  /* 0x000000020500720c */ /* 0x000fda0003f05270 */
[----:B------:R-:W-:Y:S05]  /*3b50*/  @P0 BRA `(.L_x_24) ;  /* 0x0000000000300947 */ /* 0x000fea0003800000 */
[----:B------:R-:W-:Y:S01]  /*3b60*/  R2UR UR4, R0 ;  /* 0x00000000000472ca */ /* 0x000fe200000e0000 */
[----:B------:R-:W-:Y:S01]  /*3b70*/  VOTEU.ANY UR5, UPT, PT ;  /* 0x0000000000057886 */ /* 0x000fe200038e0100 */
[----:B------:R-:W0:Y:S01]  /*3b80*/  S2R R0, SR_LANEID ;  /* 0x0000000000007919 */ /* 0x000e220000000000 */
[----:B------:R-:W-:-:S10]  /*3b90*/  UFLO.U32 UR5, UR5 ;  /* 0x00000005000572bd */ /* 0x000fd400080e0000 */
[----:B------:R-:W-:-:S06]  /*3ba0*/  ULOP3.LUT UR4, URZ, UR4, URZ, 0x33, !UPT ;  /* 0x00000004ff047292 */ /* 0x000fcc000f8e33ff */
[----:B------:R-:W-:-:S04]  /*3bb0*/  IMAD.U32 R2, RZ, RZ, UR4 ;  /* 0x00000004ff027e24 */ /* 0x000fc8000f8e00ff */
[----:B------:R-:W1:Y:S02]  /*3bc0*/  REDUX UR7, R2 ;  /* 0x00000000020773c4 */ /* 0x000e640000000000 */
[----:B------:R2:W-:Y:S01]  /*3bd0*/  UTCATOMSWS.AND URZ, UR4 ;  /* 0x0000000400ff79e3 */ /* 0x0005e20008000000 */
[----:B0-----:R-:W-:Y:S01]  /*3be0*/  ISETP.EQ.U32.AND P0, PT, R0, UR5, PT ;  /* 0x0000000500007c0c */ /* 0x001fe2000bf02070 */
[----:B-1----:R-:W-:-:S12]  /*3bf0*/  IMAD.U32 R0, RZ, RZ, UR7 ;  /* 0x00000007ff007e24 */ /* 0x002fd8000f8e00ff */
[----:B------:R2:W-:Y:S01]  /*3c00*/  @P0 ATOMS.AND RZ, [UR6], R0 ;  /* 0x00000000ffff098c */ /* 0x0005e2000a800006 */
[----:B------:R-:W-:Y:S05]  /*3c10*/  BRA `(.L_x_22) ;  /* 0x0000000000147947 */ /* 0x000fea0003800000 */
.L_x_24:
[----:B------:R-:W-:-:S07]  /*3c20*/  MOV R2, 0x3c40 ;  /* 0x00003c4000027802 */ /* 0x000fce0000000f00 */
[----:B------:R-:W-:Y:S05]  /*3c30*/  CALL.REL.NOINC `($__internal_0_$__cuda_sm10x_tcgen05_guardrail_trap_col_being_dealloced_not_returned_by_alloc) ;  /* 0x0000000000447944 */ /* 0x000fea0003c00000 */
[----:B------:R-:W-:Y:S05]  /*3c40*/  BRA `(.L_x_22) ;  /* 0x0000000000087947 */ /* 0x000fea0003800000 */
.L_x_23:
[----:B------:R-:W-:-:S07]  /*3c50*/  MOV R2, 0x3c70 ;  /* 0x00003c7000027802 */ /* 0x000fce0000000f00 */
[----:B------:R-:W-:Y:S05]  /*3c60*/  CALL.REL.NOINC `($__internal_2_$__cuda_sm10x_tcgen05_guardrail_trap_unallocated_columns_being_dealloced) ;  /* 0x0000000000507944 */ /* 0x000fea0003c00000 */
.L_x_22:
[----:B------:R-:W-:Y:S01]  /*3c70*/  NOP ;  /* 0x0000000000007918 */ /* 0x000fe20000000000 */
[----:B--2---:R-:W-:Y:S05]  /*3c80*/  EXIT ;  /* 0x000000000000794d */ /* 0x004fea0003800000 */
.L_x_8:
[----:B------:R-:W1:Y:S02]  /*3c90*/  SYNCS.PHASECHK.TRANS64.TRYWAIT P3, [UR11+0x2400], RZ ;  /* 0x002400ffff0075a7 */ /* 0x000e64000806110b */
[----:B-1----:R-:W-:Y:S05]  /*3ca0*/  @!P3 BRA `(.L_x_8) ;  /* 0xfffffffc00f8b947 */ /* 0x002fea000383ffff */
[----:B------:R-:W-:Y:S05]  /*3cb0*/  BRA `(.L_x_7) ;  /* 0xffffffd400487947 */ /* 0x000fea000383ffff */
.L_x_17:
[----:B------:R-:W2:Y:S02]  /*3cc0*/  SYNCS.PHASECHK.TRANS64.TRYWAIT P0, [UR11+0x2c10], RZ ;  /* 0x002c10ffff0075a7 */ /* 0x000ea4000800110b */
[----:B--2---:R-:W-:Y:S05]  /*3cd0*/  @!P0 BRA `(.L_x_17) ;  /* 0xfffffffc00f88947 */ /* 0x004fea000383ffff */
[----:B------:R-:W-:Y:S05]  /*3ce0*/  BRA `(.L_x_25) ;  /* 0xffffffe400407947 */ /* 0x000fea000383ffff */
.L_x_18:
[----:B------:R-:W0:Y:S02]  /*3cf0*/  SYNCS.PHASECHK.TRANS64.TRYWAIT P0, [UR31], R12 ;  /* 0x0000000cff0075a7 */ /* 0x000e24000800111f */
[----:B0-----:R-:W-:Y:S05]  /*3d00*/  @!P0 BRA `(.L_x_18) ;  /* 0xfffffffc00f88947 */ /* 0x001fea000383ffff */
[----:B------:R-:W-:Y:S05]  /*3d10*/  BRA `(.L_x_26) ;  /* 0xffffffe800707947 */ /* 0x000fea000383ffff */
.L_x_21:
[----:B------:R-:W0:Y:S02]  /*3d20*/  SYNCS.PHASECHK.TRANS64.TRYWAIT P0, [UR31], R0 ;  /* 0x00000000ff0075a7 */ /* 0x000e24000800111f */
[----:B0-----:R-:W-:Y:S05]  /*3d30*/  @!P0 BRA `(.L_x_21) ;  /* 0xfffffffc00f88947 */ /* 0x001fea000383ffff */
[----:B------:R-:W-:Y:S05]  /*3d40*/  BRA `(.L_x_27) ;  /* 0xffffffec009c7947 */ /* 0x000fea000383ffff */
        .weak           $__internal_0_$__cuda_sm10x_tcgen05_guardrail_trap_col_being_dealloced_not_returned_by_alloc
        .type           $__internal_0_$__cuda_sm10x_tcgen05_guardrail_trap_col_being_dealloced_not_returned_by_alloc,@function
        .size           $__internal_0_$__cuda_sm10x_tcgen05_guardrail_trap_col_being_dealloced_not_returned_by_alloc,($__internal_1_$__cuda_sm10x_tcgen05_guardrail_trap_phase_invalid_during_alloc - $__internal_0_$__cuda_sm10x_tcgen05_guardrail_trap_col_being_dealloced_not_returned_by_alloc)
$__internal_0_$__cuda_sm10x_tcgen05_guardrail_trap_col_being_dealloced_not_returned_by_alloc:
[----:B------:R-:W-:Y:S05]  /*3d50*/  BPT.TRAP 0x1 ;  /* 0x000000040000795c */ /* 0x000fea0000300000 */
[----:B------:R-:W-:-:S04]  /*3d60*/  IMAD.MOV.U32 R3, RZ, RZ, 0x0 ;  /* 0x00000000ff037424 */ /* 0x000fc800078e00ff */
[----:B------:R-:W-:Y:S05]  /*3d70*/  RET.REL.NODEC R2 `(attn_fwd) ;  /* 0xffffffc002a07950 */ /* 0x000fea0003c3ffff */
        .weak           $__internal_1_$__cuda_sm10x_tcgen05_guardrail_trap_phase_invalid_during_alloc
        .type           $__internal_1_$__cuda_sm10x_tcgen05_guardrail_trap_phase_invalid_during_alloc,@function
        .size           $__internal_1_$__cuda_sm10x_tcgen05_guardrail_trap_phase_invalid_during_alloc,($__internal_2_$__cuda_sm10x_tcgen05_guardrail_trap_unallocated_columns_being_dealloced - $__internal_1_$__cuda_sm10x_tcgen05_guardrail_trap_phase_invalid_during_alloc)
$__internal_1_$__cuda_sm10x_tcgen05_guardrail_trap_phase_invalid_during_alloc:
[----:B------:R-:W-:Y:S05]  /*3d80*/  BPT.TRAP 0x1 ;  /* 0x000000040000795c */ /* 0x000fea0000300000 */
[----:B------:R-:W-:-:S04]  /*3d90*/  IMAD.MOV.U32 R3, RZ, RZ, 0x0 ;  /* 0x00000000ff037424 */ /* 0x000fc800078e00ff */
[----:B------:R-:W-:Y:S05]  /*3da0*/  RET.REL.NODEC R2 `(attn_fwd) ;  /* 0xffffffc002947950 */ /* 0x000fea0003c3ffff */
        .weak           $__internal_2_$__cuda_sm10x_tcgen05_guardrail_trap_unallocated_columns_being_dealloced
        .type           $__internal_2_$__cuda_sm10x_tcgen05_guardrail_trap_unallocated_columns_being_dealloced,@function
        .size           $__internal_2_$__cuda_sm10x_tcgen05_guardrail_trap_unallocated_columns_being_dealloced,(.L_x_31 - $__internal_2_$__cuda_sm10x_tcgen05_guardrail_trap_unallocated_columns_being_dealloced)
$__internal_2_$__cuda_sm10x_tcgen05_guardrail_trap_unallocated_columns_being_dealloced:
[----:B------:R-:W-:Y:S05]  /*3db0*/  BPT.TRAP 0x1 ;  /* 0x000000040000795c */ /* 0x000fea0000300000 */
[----:B------:R-:W-:-:S04]  /*3dc0*/  IMAD.MOV.U32 R3, RZ, RZ, 0x0 ;  /* 0x00000000ff037424 */ /* 0x000fc800078e00ff */
[----:B------:R-:W-:Y:S05]  /*3dd0*/  RET.REL.NODEC R2 `(attn_fwd) ;  /* 0xffffffc002887950 */ /* 0x000fea0003c3ffff */
.L_x_28:
[----:B------:R-:W-:-:S00]  /*3de0*/  BRA `(.L_x_28) ;  /* 0xfffffffc00fc7947 */ /* 0x000fc0000383ffff */
[----:B------:R-:W-:-:S00]  /*3df0*/  NOP ;  /* 0x0000000000007918 */ /* 0x000fc00000000000 */
        /* <DEDUP_REMOVED lines=8> */
.L_x_31:


//--------------------- .nv.global.init           --------------------------
	.section	.nv.global.init,"aw",@progbits
.nv.global.init:
	.type		_$_str,@object
	.size		_$_str,(.L_3 - _$_str)
_$_str:
        /*0000*/ 	.byte	0x5f, 0x5f, 0x43, 0x55, 0x44, 0x41, 0x5f, 0x46, 0x54, 0x5a, 0x00
.L_3:


//--------------------- .nv.shared.attn_fwd       --------------------------
	.section	.nv.shared.attn_fwd,"aw",@nobits
	.sectionflags	@""
	.align	16
	.zero		1024


//--------------------- .nv.shared.reserved.0     --------------------------
	.section	.nv.shared.reserved.0,"aw",@nobits
	.align	8
	.weak		__nv_reservedSMEM_offset_0_alias
	.size		__nv_reservedSMEM_offset_0_alias, 0, 64
	.other		__nv_reservedSMEM_offset_0_alias,@"STO_CUDA_RESERVED_SHARED STV_DEFAULT"
__nv_reservedSMEM_offset_0_alias:
	.zero		0
.nv.shared.reserved.0:
	.zero		64
	.weak		__nv_reservedSMEM_allocation_phase
	.type		__nv_reservedSMEM_allocation_phase,@object
	.size		__nv_reservedSMEM_allocation_phase,(.L_0 - __nv_reservedSMEM_allocation_phase)
__nv_reservedSMEM_allocation_phase:
	.zero		1
.L_0:
	.zero		7
	.weak		__nv_reservedSMEM_devtool_atexit_pc
	.type		__nv_reservedSMEM_devtool_atexit_pc,@object
	.size		__nv_reservedSMEM_devtool_atexit_pc,(__nv_reservedSMEM_allocation_mask - __nv_reservedSMEM_devtool_atexit_pc)
__nv_reservedSMEM_devtool_atexit_pc:
	.zero		8
	.weak		__nv_reservedSMEM_allocation_mask
	.type		__nv_reservedSMEM_allocation_mask,@object
	.size		__nv_reservedSMEM_allocation_mask,(.L_2 - __nv_reservedSMEM_allocation_mask)
__nv_reservedSMEM_allocation_mask:
	.zero		4
.L_2:


//--------------------- .nv.constant0.attn_fwd    --------------------------
	.section	.nv.constant0.attn_fwd,"a",@progbits
	.sectionflags	@""
	.align	4
.nv.constant0.attn_fwd:
	.zero		1032


//--------------------- SYMBOLS --------------------------

	.type		.nv.reservedSmem.offset0,@object
	.size		.nv.reservedSmem.offset0,0x4
	.type		.nv.reservedSmem.cap,@object
	.size		.nv.reservedSmem.cap,0x4
